//
// Generated by NVIDIA NVVM Compiler
//
// Compiler Build ID: CL-36424714
// Cuda compilation tools, release 13.0, V13.0.88
// Based on NVVM 20.0.0
//

.version 9.0
.target sm_100
.address_size 64

	// .globl	_Z19wavespeed_block_maxPKfS0_fiiffPf
.extern .shared .align 16 .b8 sdata[];

.visible .entry _Z19wavespeed_block_maxPKfS0_fiiffPf(
	.param .u64 .ptr .align 1 _Z19wavespeed_block_maxPKfS0_fiiffPf_param_0,
	.param .u64 .ptr .align 1 _Z19wavespeed_block_maxPKfS0_fiiffPf_param_1,
	.param .f32 _Z19wavespeed_block_maxPKfS0_fiiffPf_param_2,
	.param .u32 _Z19wavespeed_block_maxPKfS0_fiiffPf_param_3,
	.param .u32 _Z19wavespeed_block_maxPKfS0_fiiffPf_param_4,
	.param .f32 _Z19wavespeed_block_maxPKfS0_fiiffPf_param_5,
	.param .f32 _Z19wavespeed_block_maxPKfS0_fiiffPf_param_6,
	.param .u64 .ptr .align 1 _Z19wavespeed_block_maxPKfS0_fiiffPf_param_7
)
{
	.reg .pred 	%p<12>;
	.reg .b32 	%r<35>;
	.reg .b32 	%f<68>;
	.reg .b64 	%rd<12>;

	ld.param.u64 	%rd1, [_Z19wavespeed_block_maxPKfS0_fiiffPf_param_0];
	ld.param.u64 	%rd2, [_Z19wavespeed_block_maxPKfS0_fiiffPf_param_1];
	ld.param.f32 	%f3, [_Z19wavespeed_block_maxPKfS0_fiiffPf_param_2];
	ld.param.u32 	%r12, [_Z19wavespeed_block_maxPKfS0_fiiffPf_param_3];
	ld.param.u32 	%r14, [_Z19wavespeed_block_maxPKfS0_fiiffPf_param_4];
	ld.param.f32 	%f4, [_Z19wavespeed_block_maxPKfS0_fiiffPf_param_5];
	ld.param.f32 	%f5, [_Z19wavespeed_block_maxPKfS0_fiiffPf_param_6];
	ld.param.u64 	%rd3, [_Z19wavespeed_block_maxPKfS0_fiiffPf_param_7];
	mov.u32 	%r1, %ctaid.x;
	mov.u32 	%r2, %ntid.x;
	mov.u32 	%r15, %tid.x;
	mad.lo.s32 	%r3, %r1, %r2, %r15;
	mov.u32 	%r4, %ctaid.y;
	mov.u32 	%r5, %ntid.y;
	mov.u32 	%r16, %tid.y;
	mad.lo.s32 	%r17, %r4, %r5, %r16;
	mad.lo.s32 	%r7, %r16, %r2, %r15;
	setp.ge.s32 	%p1, %r3, %r12;
	setp.ge.s32 	%p2, %r17, %r14;
	mov.f32 	%f67, 0f00000000;
	or.pred  	%p3, %p1, %p2;
	@%p3 bra 	$L__BB0_2;
	cvta.to.global.u64 	%rd4, %rd1;
	cvta.to.global.u64 	%rd5, %rd2;
	rem.u32 	%r18, %r17, %r14;
	rem.s32 	%r19, %r3, %r12;
	shr.s32 	%r20, %r19, 31;
	and.b32  	%r21, %r20, %r12;
	mad.lo.s32 	%r22, %r18, %r12, %r19;
	add.s32 	%r23, %r22, %r21;
	mul.wide.s32 	%rd6, %r23, 4;
	add.s64 	%rd7, %rd4, %rd6;
	ld.global.nc.f32 	%f7, [%rd7];
	abs.f32 	%f8, %f7;
	mov.f32 	%f9, 0f3FB8AA3B;
	mul.rn.f32 	%f10, %f8, %f9;
	cvt.rzi.f32.f32 	%f11, %f10;
	abs.f32 	%f12, %f11;
	setp.gt.f32 	%p4, %f12, 0f42FC0000;
	mov.f32 	%f13, 0f42FC0000;
	copysign.f32 	%f14, %f11, %f13;
	selp.f32 	%f15, %f14, %f11, %p4;
	fma.rn.f32 	%f16, %f15, 0fBF317218, %f8;
	fma.rn.f32 	%f17, %f15, 0f3102E308, %f16;
	mul.f32 	%f18, %f17, 0f3FB8AA3B;
	add.f32 	%f19, %f15, 0f4B40007D;
	mov.b32 	%r24, %f19;
	shl.b32 	%r25, %r24, 23;
	mov.b32 	%f20, %r25;
	ex2.approx.ftz.f32 	%f21, %f18;
	mul.f32 	%f22, %f21, %f20;
	mov.f32 	%f23, 0fBE000000;
	div.approx.ftz.f32 	%f24, %f23, %f22;
	fma.rn.f32 	%f25, %f22, 0f40000000, %f24;
	mul.f32 	%f26, %f7, %f7;
	fma.rn.f32 	%f27, %f26, 0f363D0ADA, 0f394FFF49;
	fma.rn.f32 	%f28, %f27, %f26, 0f3C08889A;
	fma.rn.f32 	%f29, %f28, %f26, 0f3E2AAAAB;
	mul.f32 	%f30, %f26, %f29;
	fma.rn.f32 	%f31, %f30, %f7, %f7;
	setp.ge.f32 	%p5, %f8, 0f3F800000;
	copysign.f32 	%f32, %f7, %f25;
	selp.f32 	%f33, %f32, %f31, %p5;
	mul.f32 	%f34, %f3, %f33;
	add.s64 	%rd8, %rd5, %rd6;
	ld.global.nc.f32 	%f35, [%rd8];
	abs.f32 	%f36, %f35;
	mul.rn.f32 	%f37, %f36, %f9;
	cvt.rzi.f32.f32 	%f38, %f37;
	abs.f32 	%f39, %f38;
	setp.gt.f32 	%p6, %f39, 0f42FC0000;
	copysign.f32 	%f40, %f38, %f13;
	selp.f32 	%f41, %f40, %f38, %p6;
	fma.rn.f32 	%f42, %f41, 0fBF317218, %f36;
	fma.rn.f32 	%f43, %f41, 0f3102E308, %f42;
	mul.f32 	%f44, %f43, 0f3FB8AA3B;
	add.f32 	%f45, %f41, 0f4B40007D;
	mov.b32 	%r26, %f45;
	shl.b32 	%r27, %r26, 23;
	mov.b32 	%f46, %r27;
	ex2.approx.ftz.f32 	%f47, %f44;
	mul.f32 	%f48, %f47, %f46;
	div.approx.ftz.f32 	%f49, %f23, %f48;
	fma.rn.f32 	%f50, %f48, 0f40000000, %f49;
	mul.f32 	%f51, %f35, %f35;
	fma.rn.f32 	%f52, %f51, 0f363D0ADA, 0f394FFF49;
	fma.rn.f32 	%f53, %f52, %f51, 0f3C08889A;
	fma.rn.f32 	%f54, %f53, %f51, 0f3E2AAAAB;
	mul.f32 	%f55, %f51, %f54;
	fma.rn.f32 	%f56, %f55, %f35, %f35;
	setp.ge.f32 	%p7, %f36, 0f3F800000;
	copysign.f32 	%f57, %f35, %f50;
	selp.f32 	%f58, %f57, %f56, %p7;
	mul.f32 	%f59, %f3, %f58;
	abs.f32 	%f60, %f34;
	abs.f32 	%f61, %f59;
	mul.f32 	%f62, %f5, %f61;
	fma.rn.f32 	%f67, %f4, %f60, %f62;
$L__BB0_2:
	shl.b32 	%r28, %r7, 2;
	mov.u32 	%r29, sdata;
	add.s32 	%r8, %r29, %r28;
	st.shared.f32 	[%r8], %f67;
	bar.sync 	0;
	mul.lo.s32 	%r34, %r2, %r5;
	setp.lt.u32 	%p8, %r34, 2;
	@%p8 bra 	$L__BB0_6;
$L__BB0_3:
	shr.u32 	%r11, %r34, 1;
	setp.ge.u32 	%p9, %r7, %r11;
	@%p9 bra 	$L__BB0_5;
	ld.shared.f32 	%f63, [%r8];
	shl.b32 	%r30, %r11, 2;
	add.s32 	%r31, %r8, %r30;
	ld.shared.f32 	%f64, [%r31];
	max.f32 	%f65, %f63, %f64;
	st.shared.f32 	[%r8], %f65;
$L__BB0_5:
	bar.sync 	0;
	setp.gt.u32 	%p10, %r34, 3;
	mov.u32 	%r34, %r11;
	@%p10 bra 	$L__BB0_3;
$L__BB0_6:
	setp.ne.s32 	%p11, %r7, 0;
	@%p11 bra 	$L__BB0_8;
	ld.shared.f32 	%f66, [sdata];
	mov.u32 	%r32, %nctaid.x;
	mad.lo.s32 	%r33, %r4, %r32, %r1;
	cvta.to.global.u64 	%rd9, %rd3;
	mul.wide.u32 	%rd10, %r33, 4;
	add.s64 	%rd11, %rd9, %rd10;
	st.global.f32 	[%rd11], %f66;
$L__BB0_8:
	ret;

}
	// .globl	_Z13flux_x_kernelPKfS0_PfS1_iifi
.visible .entry _Z13flux_x_kernelPKfS0_PfS1_iifi(
	.param .u64 .ptr .align 1 _Z13flux_x_kernelPKfS0_PfS1_iifi_param_0,
	.param .u64 .ptr .align 1 _Z13flux_x_kernelPKfS0_PfS1_iifi_param_1,
	.param .u64 .ptr .align 1 _Z13flux_x_kernelPKfS0_PfS1_iifi_param_2,
	.param .u64 .ptr .align 1 _Z13flux_x_kernelPKfS0_PfS1_iifi_param_3,
	.param .u32 _Z13flux_x_kernelPKfS0_PfS1_iifi_param_4,
	.param .u32 _Z13flux_x_kernelPKfS0_PfS1_iifi_param_5,
	.param .f32 _Z13flux_x_kernelPKfS0_PfS1_iifi_param_6,
	.param .u32 _Z13flux_x_kernelPKfS0_PfS1_iifi_param_7
)
{
	.reg .pred 	%p<17>;
	.reg .b32 	%r<59>;
	.reg .b32 	%f<181>;
	.reg .b64 	%rd<24>;

	ld.param.u64 	%rd5, [_Z13flux_x_kernelPKfS0_PfS1_iifi_param_0];
	ld.param.u64 	%rd6, [_Z13flux_x_kernelPKfS0_PfS1_iifi_param_1];
	ld.param.u64 	%rd3, [_Z13flux_x_kernelPKfS0_PfS1_iifi_param_2];
	ld.param.u64 	%rd4, [_Z13flux_x_kernelPKfS0_PfS1_iifi_param_3];
	ld.param.u32 	%r5, [_Z13flux_x_kernelPKfS0_PfS1_iifi_param_4];
	ld.param.u32 	%r8, [_Z13flux_x_kernelPKfS0_PfS1_iifi_param_5];
	ld.param.f32 	%f30, [_Z13flux_x_kernelPKfS0_PfS1_iifi_param_6];
	ld.param.u32 	%r7, [_Z13flux_x_kernelPKfS0_PfS1_iifi_param_7];
	cvta.to.global.u64 	%rd1, %rd6;
	cvta.to.global.u64 	%rd2, %rd5;
	mov.u32 	%r9, %ctaid.x;
	mov.u32 	%r10, %ntid.x;
	mov.u32 	%r11, %tid.x;
	mad.lo.s32 	%r1, %r9, %r10, %r11;
	mov.u32 	%r12, %ctaid.y;
	mov.u32 	%r13, %ntid.y;
	mov.u32 	%r14, %tid.y;
	mad.lo.s32 	%r15, %r12, %r13, %r14;
	setp.ge.s32 	%p1, %r1, %r5;
	setp.ge.s32 	%p2, %r15, %r8;
	or.pred  	%p3, %p1, %p2;
	@%p3 bra 	$L__BB1_12;
	add.s32 	%r16, %r1, 1;
	rem.s32 	%r17, %r16, %r5;
	shr.s32 	%r18, %r17, 31;
	and.b32  	%r19, %r18, %r5;
	add.s32 	%r20, %r19, %r17;
	rem.u32 	%r21, %r15, %r8;
	mul.lo.s32 	%r3, %r21, %r5;
	rem.s32 	%r22, %r1, %r5;
	shr.s32 	%r23, %r22, 31;
	and.b32  	%r24, %r23, %r5;
	add.s32 	%r25, %r3, %r22;
	add.s32 	%r4, %r25, %r24;
	rem.s32 	%r26, %r20, %r5;
	shr.s32 	%r27, %r26, 31;
	and.b32  	%r28, %r27, %r5;
	add.s32 	%r29, %r3, %r26;
	add.s32 	%r30, %r29, %r28;
	mul.wide.s32 	%rd7, %r4, 4;
	add.s64 	%rd8, %rd2, %rd7;
	ld.global.nc.f32 	%f177, [%rd8];
	mul.wide.s32 	%rd9, %r30, 4;
	add.s64 	%rd10, %rd2, %rd9;
	ld.global.nc.f32 	%f178, [%rd10];
	add.s64 	%rd11, %rd1, %rd7;
	ld.global.nc.f32 	%f179, [%rd11];
	add.s64 	%rd12, %rd1, %rd9;
	ld.global.nc.f32 	%f180, [%rd12];
	setp.eq.s32 	%p4, %r7, 0;
	@%p4 bra 	$L__BB1_11;
	add.s32 	%r31, %r1, -1;
	rem.s32 	%r32, %r31, %r5;
	shr.s32 	%r33, %r32, 31;
	and.b32  	%r34, %r33, %r5;
	add.s32 	%r35, %r34, %r32;
	add.s32 	%r36, %r1, 2;
	rem.s32 	%r37, %r36, %r5;
	shr.s32 	%r38, %r37, 31;
	and.b32  	%r39, %r38, %r5;
	add.s32 	%r40, %r39, %r37;
	rem.s32 	%r41, %r35, %r5;
	shr.s32 	%r42, %r41, 31;
	and.b32  	%r43, %r42, %r5;
	add.s32 	%r44, %r3, %r41;
	add.s32 	%r45, %r44, %r43;
	mul.wide.s32 	%rd13, %r45, 4;
	add.s64 	%rd14, %rd2, %rd13;
	ld.global.nc.f32 	%f32, [%rd14];
	rem.s32 	%r46, %r40, %r5;
	shr.s32 	%r47, %r46, 31;
	and.b32  	%r48, %r47, %r5;
	add.s32 	%r49, %r3, %r46;
	add.s32 	%r50, %r49, %r48;
	mul.wide.s32 	%rd15, %r50, 4;
	add.s64 	%rd16, %rd2, %rd15;
	ld.global.nc.f32 	%f5, [%rd16];
	add.s64 	%rd17, %rd1, %rd13;
	ld.global.nc.f32 	%f6, [%rd17];
	add.s64 	%rd18, %rd1, %rd15;
	ld.global.nc.f32 	%f7, [%rd18];
	sub.f32 	%f8, %f177, %f32;
	sub.f32 	%f9, %f178, %f177;
	mul.f32 	%f33, %f9, %f8;
	setp.le.f32 	%p5, %f33, 0f00000000;
	mov.f32 	%f173, 0f00000000;
	@%p5 bra 	$L__BB1_4;
	abs.f32 	%f34, %f8;
	abs.f32 	%f35, %f9;
	min.f32 	%f36, %f34, %f35;
	copysign.f32 	%f37, %f8, %f36;
	mul.f32 	%f173, %f37, 0f3F000000;
$L__BB1_4:
	sub.f32 	%f12, %f5, %f178;
	mul.f32 	%f39, %f9, %f12;
	setp.le.f32 	%p6, %f39, 0f00000000;
	mov.f32 	%f174, 0f00000000;
	@%p6 bra 	$L__BB1_6;
	abs.f32 	%f40, %f12;
	abs.f32 	%f41, %f9;
	min.f32 	%f42, %f40, %f41;
	copysign.f32 	%f43, %f12, %f42;
	mul.f32 	%f174, %f43, 0f3F000000;
$L__BB1_6:
	sub.f32 	%f15, %f179, %f6;
	sub.f32 	%f16, %f180, %f179;
	mul.f32 	%f45, %f16, %f15;
	setp.le.f32 	%p7, %f45, 0f00000000;
	mov.f32 	%f175, 0f00000000;
	@%p7 bra 	$L__BB1_8;
	abs.f32 	%f46, %f15;
	abs.f32 	%f47, %f16;
	min.f32 	%f48, %f46, %f47;
	copysign.f32 	%f49, %f15, %f48;
	mul.f32 	%f175, %f49, 0f3F000000;
$L__BB1_8:
	sub.f32 	%f19, %f7, %f180;
	mul.f32 	%f51, %f16, %f19;
	setp.le.f32 	%p8, %f51, 0f00000000;
	mov.f32 	%f176, 0f00000000;
	@%p8 bra 	$L__BB1_10;
	abs.f32 	%f52, %f19;
	abs.f32 	%f53, %f16;
	min.f32 	%f54, %f52, %f53;
	copysign.f32 	%f55, %f19, %f54;
	mul.f32 	%f176, %f55, 0f3F000000;
$L__BB1_10:
	add.f32 	%f177, %f177, %f173;
	sub.f32 	%f178, %f178, %f174;
	add.f32 	%f179, %f179, %f175;
	sub.f32 	%f180, %f180, %f176;
$L__BB1_11:
	abs.f32 	%f56, %f177;
	mov.f32 	%f57, 0f3FB8AA3B;
	mul.rn.f32 	%f58, %f56, %f57;
	cvt.rzi.f32.f32 	%f59, %f58;
	abs.f32 	%f60, %f59;
	setp.gt.f32 	%p9, %f60, 0f42FC0000;
	mov.f32 	%f61, 0f42FC0000;
	copysign.f32 	%f62, %f59, %f61;
	selp.f32 	%f63, %f62, %f59, %p9;
	fma.rn.f32 	%f64, %f63, 0fBF317218, %f56;
	fma.rn.f32 	%f65, %f63, 0f3102E308, %f64;
	mul.f32 	%f66, %f65, 0f3FB8AA3B;
	add.f32 	%f67, %f63, 0f4B40007D;
	mov.b32 	%r51, %f67;
	shl.b32 	%r52, %r51, 23;
	mov.b32 	%f68, %r52;
	ex2.approx.ftz.f32 	%f69, %f66;
	mul.f32 	%f70, %f69, %f68;
	mov.f32 	%f71, 0fBE000000;
	div.approx.ftz.f32 	%f72, %f71, %f70;
	fma.rn.f32 	%f73, %f70, 0f40000000, %f72;
	mul.f32 	%f74, %f177, %f177;
	fma.rn.f32 	%f75, %f74, 0f363D0ADA, 0f394FFF49;
	fma.rn.f32 	%f76, %f75, %f74, 0f3C08889A;
	fma.rn.f32 	%f77, %f76, %f74, 0f3E2AAAAB;
	mul.f32 	%f78, %f74, %f77;
	fma.rn.f32 	%f79, %f78, %f177, %f177;
	setp.ge.f32 	%p10, %f56, 0f3F800000;
	copysign.f32 	%f80, %f177, %f73;
	selp.f32 	%f81, %f80, %f79, %p10;
	mul.f32 	%f82, %f30, %f81;
	abs.f32 	%f83, %f179;
	mul.rn.f32 	%f84, %f83, %f57;
	cvt.rzi.f32.f32 	%f85, %f84;
	abs.f32 	%f86, %f85;
	setp.gt.f32 	%p11, %f86, 0f42FC0000;
	copysign.f32 	%f87, %f85, %f61;
	selp.f32 	%f88, %f87, %f85, %p11;
	fma.rn.f32 	%f89, %f88, 0fBF317218, %f83;
	fma.rn.f32 	%f90, %f88, 0f3102E308, %f89;
	mul.f32 	%f91, %f90, 0f3FB8AA3B;
	add.f32 	%f92, %f88, 0f4B40007D;
	mov.b32 	%r53, %f92;
	shl.b32 	%r54, %r53, 23;
	mov.b32 	%f93, %r54;
	ex2.approx.ftz.f32 	%f94, %f91;
	mul.f32 	%f95, %f94, %f93;
	div.approx.ftz.f32 	%f96, %f71, %f95;
	fma.rn.f32 	%f97, %f95, 0f40000000, %f96;
	mul.f32 	%f98, %f179, %f179;
	fma.rn.f32 	%f99, %f98, 0f363D0ADA, 0f394FFF49;
	fma.rn.f32 	%f100, %f99, %f98, 0f3C08889A;
	fma.rn.f32 	%f101, %f100, %f98, 0f3E2AAAAB;
	mul.f32 	%f102, %f98, %f101;
	fma.rn.f32 	%f103, %f102, %f179, %f179;
	setp.ge.f32 	%p12, %f83, 0f3F800000;
	copysign.f32 	%f104, %f179, %f97;
	selp.f32 	%f105, %f104, %f103, %p12;
	mul.f32 	%f106, %f30, %f105;
	abs.f32 	%f107, %f178;
	mul.rn.f32 	%f108, %f107, %f57;
	cvt.rzi.f32.f32 	%f109, %f108;
	abs.f32 	%f110, %f109;
	setp.gt.f32 	%p13, %f110, 0f42FC0000;
	copysign.f32 	%f111, %f109, %f61;
	selp.f32 	%f112, %f111, %f109, %p13;
	fma.rn.f32 	%f113, %f112, 0fBF317218, %f107;
	fma.rn.f32 	%f114, %f112, 0f3102E308, %f113;
	mul.f32 	%f115, %f114, 0f3FB8AA3B;
	add.f32 	%f116, %f112, 0f4B40007D;
	mov.b32 	%r55, %f116;
	shl.b32 	%r56, %r55, 23;
	mov.b32 	%f117, %r56;
	ex2.approx.ftz.f32 	%f118, %f115;
	mul.f32 	%f119, %f118, %f117;
	div.approx.ftz.f32 	%f120, %f71, %f119;
	fma.rn.f32 	%f121, %f119, 0f40000000, %f120;
	mul.f32 	%f122, %f178, %f178;
	fma.rn.f32 	%f123, %f122, 0f363D0ADA, 0f394FFF49;
	fma.rn.f32 	%f124, %f123, %f122, 0f3C08889A;
	fma.rn.f32 	%f125, %f124, %f122, 0f3E2AAAAB;
	mul.f32 	%f126, %f122, %f125;
	fma.rn.f32 	%f127, %f126, %f178, %f178;
	setp.ge.f32 	%p14, %f107, 0f3F800000;
	copysign.f32 	%f128, %f178, %f121;
	selp.f32 	%f129, %f128, %f127, %p14;
	mul.f32 	%f130, %f30, %f129;
	abs.f32 	%f131, %f180;
	mul.rn.f32 	%f132, %f131, %f57;
	cvt.rzi.f32.f32 	%f133, %f132;
	abs.f32 	%f134, %f133;
	setp.gt.f32 	%p15, %f134, 0f42FC0000;
	copysign.f32 	%f135, %f133, %f61;
	selp.f32 	%f136, %f135, %f133, %p15;
	fma.rn.f32 	%f137, %f136, 0fBF317218, %f131;
	fma.rn.f32 	%f138, %f136, 0f3102E308, %f137;
	mul.f32 	%f139, %f138, 0f3FB8AA3B;
	add.f32 	%f140, %f136, 0f4B40007D;
	mov.b32 	%r57, %f140;
	shl.b32 	%r58, %r57, 23;
	mov.b32 	%f141, %r58;
	ex2.approx.ftz.f32 	%f142, %f139;
	mul.f32 	%f143, %f142, %f141;
	div.approx.ftz.f32 	%f144, %f71, %f143;
	fma.rn.f32 	%f145, %f143, 0f40000000, %f144;
	mul.f32 	%f146, %f180, %f180;
	fma.rn.f32 	%f147, %f146, 0f363D0ADA, 0f394FFF49;
	fma.rn.f32 	%f148, %f147, %f146, 0f3C08889A;
	fma.rn.f32 	%f149, %f148, %f146, 0f3E2AAAAB;
	mul.f32 	%f150, %f146, %f149;
	fma.rn.f32 	%f151, %f150, %f180, %f180;
	setp.ge.f32 	%p16, %f131, 0f3F800000;
	copysign.f32 	%f152, %f180, %f145;
	selp.f32 	%f153, %f152, %f151, %p16;
	mul.f32 	%f154, %f30, %f153;
	mul.f32 	%f155, %f82, 0f3F000000;
	mul.f32 	%f156, %f130, 0f3F000000;
	mul.f32 	%f157, %f130, %f156;
	mul.f32 	%f158, %f130, %f154;
	abs.f32 	%f159, %f82;
	abs.f32 	%f160, %f130;
	max.f32 	%f161, %f159, %f160;
	fma.rn.f32 	%f162, %f82, %f155, %f157;
	mul.f32 	%f163, %f162, 0f3F000000;
	mul.f32 	%f164, %f161, 0f3F000000;
	sub.f32 	%f165, %f130, %f82;
	mul.f32 	%f166, %f165, %f164;
	sub.f32 	%f167, %f163, %f166;
	cvta.to.global.u64 	%rd19, %rd3;
	add.s64 	%rd21, %rd19, %rd7;
	st.global.f32 	[%rd21], %f167;
	fma.rn.f32 	%f168, %f82, %f106, %f158;
	mul.f32 	%f169, %f168, 0f3F000000;
	sub.f32 	%f170, %f154, %f106;
	mul.f32 	%f171, %f164, %f170;
	sub.f32 	%f172, %f169, %f171;
	cvta.to.global.u64 	%rd22, %rd4;
	add.s64 	%rd23, %rd22, %rd7;
	st.global.f32 	[%rd23], %f172;
$L__BB1_12:
	ret;

}
	// .globl	_Z13flux_y_kernelPKfS0_PfS1_iifi
.visible .entry _Z13flux_y_kernelPKfS0_PfS1_iifi(
	.param .u64 .ptr .align 1 _Z13flux_y_kernelPKfS0_PfS1_iifi_param_0,
	.param .u64 .ptr .align 1 _Z13flux_y_kernelPKfS0_PfS1_iifi_param_1,
	.param .u64 .ptr .align 1 _Z13flux_y_kernelPKfS0_PfS1_iifi_param_2,
	.param .u64 .ptr .align 1 _Z13flux_y_kernelPKfS0_PfS1_iifi_param_3,
	.param .u32 _Z13flux_y_kernelPKfS0_PfS1_iifi_param_4,
	.param .u32 _Z13flux_y_kernelPKfS0_PfS1_iifi_param_5,
	.param .f32 _Z13flux_y_kernelPKfS0_PfS1_iifi_param_6,
	.param .u32 _Z13flux_y_kernelPKfS0_PfS1_iifi_param_7
)
{
	.reg .pred 	%p<17>;
	.reg .b32 	%r<46>;
	.reg .b32 	%f<181>;
	.reg .b64 	%rd<24>;

	ld.param.u64 	%rd5, [_Z13flux_y_kernelPKfS0_PfS1_iifi_param_0];
	ld.param.u64 	%rd6, [_Z13flux_y_kernelPKfS0_PfS1_iifi_param_1];
	ld.param.u64 	%rd3, [_Z13flux_y_kernelPKfS0_PfS1_iifi_param_2];
	ld.param.u64 	%rd4, [_Z13flux_y_kernelPKfS0_PfS1_iifi_param_3];
	ld.param.u32 	%r6, [_Z13flux_y_kernelPKfS0_PfS1_iifi_param_4];
	ld.param.u32 	%r9, [_Z13flux_y_kernelPKfS0_PfS1_iifi_param_5];
	ld.param.f32 	%f30, [_Z13flux_y_kernelPKfS0_PfS1_iifi_param_6];
	ld.param.u32 	%r8, [_Z13flux_y_kernelPKfS0_PfS1_iifi_param_7];
	cvta.to.global.u64 	%rd1, %rd6;
	cvta.to.global.u64 	%rd2, %rd5;
	mov.u32 	%r10, %ctaid.x;
	mov.u32 	%r11, %ntid.x;
	mov.u32 	%r12, %tid.x;
	mad.lo.s32 	%r1, %r10, %r11, %r12;
	mov.u32 	%r13, %ctaid.y;
	mov.u32 	%r14, %ntid.y;
	mov.u32 	%r15, %tid.y;
	mad.lo.s32 	%r16, %r13, %r14, %r15;
	setp.ge.s32 	%p1, %r1, %r6;
	setp.ge.s32 	%p2, %r16, %r9;
	or.pred  	%p3, %p1, %p2;
	@%p3 bra 	$L__BB2_12;
	add.s32 	%r17, %r16, 1;
	rem.u32 	%r18, %r17, %r9;
	rem.u32 	%r19, %r16, %r9;
	rem.s32 	%r3, %r1, %r6;
	shr.s32 	%r20, %r3, 31;
	and.b32  	%r4, %r20, %r6;
	mad.lo.s32 	%r21, %r19, %r6, %r3;
	add.s32 	%r5, %r21, %r4;
	mad.lo.s32 	%r22, %r18, %r6, %r3;
	add.s32 	%r23, %r22, %r4;
	mul.wide.s32 	%rd7, %r5, 4;
	add.s64 	%rd8, %rd2, %rd7;
	ld.global.nc.f32 	%f177, [%rd8];
	mul.wide.s32 	%rd9, %r23, 4;
	add.s64 	%rd10, %rd2, %rd9;
	ld.global.nc.f32 	%f178, [%rd10];
	add.s64 	%rd11, %rd1, %rd7;
	ld.global.nc.f32 	%f179, [%rd11];
	add.s64 	%rd12, %rd1, %rd9;
	ld.global.nc.f32 	%f180, [%rd12];
	setp.eq.s32 	%p4, %r8, 0;
	@%p4 bra 	$L__BB2_11;
	add.s32 	%r24, %r16, -1;
	rem.s32 	%r25, %r24, %r9;
	shr.s32 	%r26, %r25, 31;
	and.b32  	%r27, %r26, %r9;
	add.s32 	%r28, %r27, %r25;
	add.s32 	%r29, %r16, 2;
	rem.u32 	%r30, %r29, %r9;
	rem.s32 	%r31, %r28, %r9;
	shr.s32 	%r32, %r31, 31;
	and.b32  	%r33, %r32, %r9;
	add.s32 	%r34, %r33, %r31;
	add.s32 	%r35, %r4, %r3;
	mad.lo.s32 	%r36, %r34, %r6, %r35;
	mul.wide.s32 	%rd13, %r36, 4;
	add.s64 	%rd14, %rd2, %rd13;
	ld.global.nc.f32 	%f32, [%rd14];
	mad.lo.s32 	%r37, %r30, %r6, %r35;
	mul.wide.s32 	%rd15, %r37, 4;
	add.s64 	%rd16, %rd2, %rd15;
	ld.global.nc.f32 	%f5, [%rd16];
	add.s64 	%rd17, %rd1, %rd13;
	ld.global.nc.f32 	%f6, [%rd17];
	add.s64 	%rd18, %rd1, %rd15;
	ld.global.nc.f32 	%f7, [%rd18];
	sub.f32 	%f8, %f177, %f32;
	sub.f32 	%f9, %f178, %f177;
	mul.f32 	%f33, %f9, %f8;
	setp.le.f32 	%p5, %f33, 0f00000000;
	mov.f32 	%f173, 0f00000000;
	@%p5 bra 	$L__BB2_4;
	abs.f32 	%f34, %f8;
	abs.f32 	%f35, %f9;
	min.f32 	%f36, %f34, %f35;
	copysign.f32 	%f37, %f8, %f36;
	mul.f32 	%f173, %f37, 0f3F000000;
$L__BB2_4:
	sub.f32 	%f12, %f5, %f178;
	mul.f32 	%f39, %f9, %f12;
	setp.le.f32 	%p6, %f39, 0f00000000;
	mov.f32 	%f174, 0f00000000;
	@%p6 bra 	$L__BB2_6;
	abs.f32 	%f40, %f12;
	abs.f32 	%f41, %f9;
	min.f32 	%f42, %f40, %f41;
	copysign.f32 	%f43, %f12, %f42;
	mul.f32 	%f174, %f43, 0f3F000000;
$L__BB2_6:
	sub.f32 	%f15, %f179, %f6;
	sub.f32 	%f16, %f180, %f179;
	mul.f32 	%f45, %f16, %f15;
	setp.le.f32 	%p7, %f45, 0f00000000;
	mov.f32 	%f175, 0f00000000;
	@%p7 bra 	$L__BB2_8;
	abs.f32 	%f46, %f15;
	abs.f32 	%f47, %f16;
	min.f32 	%f48, %f46, %f47;
	copysign.f32 	%f49, %f15, %f48;
	mul.f32 	%f175, %f49, 0f3F000000;
$L__BB2_8:
	sub.f32 	%f19, %f7, %f180;
	mul.f32 	%f51, %f16, %f19;
	setp.le.f32 	%p8, %f51, 0f00000000;
	mov.f32 	%f176, 0f00000000;
	@%p8 bra 	$L__BB2_10;
	abs.f32 	%f52, %f19;
	abs.f32 	%f53, %f16;
	min.f32 	%f54, %f52, %f53;
	copysign.f32 	%f55, %f19, %f54;
	mul.f32 	%f176, %f55, 0f3F000000;
$L__BB2_10:
	add.f32 	%f177, %f177, %f173;
	sub.f32 	%f178, %f178, %f174;
	add.f32 	%f179, %f179, %f175;
	sub.f32 	%f180, %f180, %f176;
$L__BB2_11:
	abs.f32 	%f56, %f177;
	mov.f32 	%f57, 0f3FB8AA3B;
	mul.rn.f32 	%f58, %f56, %f57;
	cvt.rzi.f32.f32 	%f59, %f58;
	abs.f32 	%f60, %f59;
	setp.gt.f32 	%p9, %f60, 0f42FC0000;
	mov.f32 	%f61, 0f42FC0000;
	copysign.f32 	%f62, %f59, %f61;
	selp.f32 	%f63, %f62, %f59, %p9;
	fma.rn.f32 	%f64, %f63, 0fBF317218, %f56;
	fma.rn.f32 	%f65, %f63, 0f3102E308, %f64;
	mul.f32 	%f66, %f65, 0f3FB8AA3B;
	add.f32 	%f67, %f63, 0f4B40007D;
	mov.b32 	%r38, %f67;
	shl.b32 	%r39, %r38, 23;
	mov.b32 	%f68, %r39;
	ex2.approx.ftz.f32 	%f69, %f66;
	mul.f32 	%f70, %f69, %f68;
	mov.f32 	%f71, 0fBE000000;
	div.approx.ftz.f32 	%f72, %f71, %f70;
	fma.rn.f32 	%f73, %f70, 0f40000000, %f72;
	mul.f32 	%f74, %f177, %f177;
	fma.rn.f32 	%f75, %f74, 0f363D0ADA, 0f394FFF49;
	fma.rn.f32 	%f76, %f75, %f74, 0f3C08889A;
	fma.rn.f32 	%f77, %f76, %f74, 0f3E2AAAAB;
	mul.f32 	%f78, %f74, %f77;
	fma.rn.f32 	%f79, %f78, %f177, %f177;
	setp.ge.f32 	%p10, %f56, 0f3F800000;
	copysign.f32 	%f80, %f177, %f73;
	selp.f32 	%f81, %f80, %f79, %p10;
	mul.f32 	%f82, %f30, %f81;
	abs.f32 	%f83, %f179;
	mul.rn.f32 	%f84, %f83, %f57;
	cvt.rzi.f32.f32 	%f85, %f84;
	abs.f32 	%f86, %f85;
	setp.gt.f32 	%p11, %f86, 0f42FC0000;
	copysign.f32 	%f87, %f85, %f61;
	selp.f32 	%f88, %f87, %f85, %p11;
	fma.rn.f32 	%f89, %f88, 0fBF317218, %f83;
	fma.rn.f32 	%f90, %f88, 0f3102E308, %f89;
	mul.f32 	%f91, %f90, 0f3FB8AA3B;
	add.f32 	%f92, %f88, 0f4B40007D;
	mov.b32 	%r40, %f92;
	shl.b32 	%r41, %r40, 23;
	mov.b32 	%f93, %r41;
	ex2.approx.ftz.f32 	%f94, %f91;
	mul.f32 	%f95, %f94, %f93;
	div.approx.ftz.f32 	%f96, %f71, %f95;
	fma.rn.f32 	%f97, %f95, 0f40000000, %f96;
	mul.f32 	%f98, %f179, %f179;
	fma.rn.f32 	%f99, %f98, 0f363D0ADA, 0f394FFF49;
	fma.rn.f32 	%f100, %f99, %f98, 0f3C08889A;
	fma.rn.f32 	%f101, %f100, %f98, 0f3E2AAAAB;
	mul.f32 	%f102, %f98, %f101;
	fma.rn.f32 	%f103, %f102, %f179, %f179;
	setp.ge.f32 	%p12, %f83, 0f3F800000;
	copysign.f32 	%f104, %f179, %f97;
	selp.f32 	%f105, %f104, %f103, %p12;
	mul.f32 	%f106, %f30, %f105;
	abs.f32 	%f107, %f178;
	mul.rn.f32 	%f108, %f107, %f57;
	cvt.rzi.f32.f32 	%f109, %f108;
	abs.f32 	%f110, %f109;
	setp.gt.f32 	%p13, %f110, 0f42FC0000;
	copysign.f32 	%f111, %f109, %f61;
	selp.f32 	%f112, %f111, %f109, %p13;
	fma.rn.f32 	%f113, %f112, 0fBF317218, %f107;
	fma.rn.f32 	%f114, %f112, 0f3102E308, %f113;
	mul.f32 	%f115, %f114, 0f3FB8AA3B;
	add.f32 	%f116, %f112, 0f4B40007D;
	mov.b32 	%r42, %f116;
	shl.b32 	%r43, %r42, 23;
	mov.b32 	%f117, %r43;
	ex2.approx.ftz.f32 	%f118, %f115;
	mul.f32 	%f119, %f118, %f117;
	div.approx.ftz.f32 	%f120, %f71, %f119;
	fma.rn.f32 	%f121, %f119, 0f40000000, %f120;
	mul.f32 	%f122, %f178, %f178;
	fma.rn.f32 	%f123, %f122, 0f363D0ADA, 0f394FFF49;
	fma.rn.f32 	%f124, %f123, %f122, 0f3C08889A;
	fma.rn.f32 	%f125, %f124, %f122, 0f3E2AAAAB;
	mul.f32 	%f126, %f122, %f125;
	fma.rn.f32 	%f127, %f126, %f178, %f178;
	setp.ge.f32 	%p14, %f107, 0f3F800000;
	copysign.f32 	%f128, %f178, %f121;
	selp.f32 	%f129, %f128, %f127, %p14;
	mul.f32 	%f130, %f30, %f129;
	abs.f32 	%f131, %f180;
	mul.rn.f32 	%f132, %f131, %f57;
	cvt.rzi.f32.f32 	%f133, %f132;
	abs.f32 	%f134, %f133;
	setp.gt.f32 	%p15, %f134, 0f42FC0000;
	copysign.f32 	%f135, %f133, %f61;
	selp.f32 	%f136, %f135, %f133, %p15;
	fma.rn.f32 	%f137, %f136, 0fBF317218, %f131;
	fma.rn.f32 	%f138, %f136, 0f3102E308, %f137;
	mul.f32 	%f139, %f138, 0f3FB8AA3B;
	add.f32 	%f140, %f136, 0f4B40007D;
	mov.b32 	%r44, %f140;
	shl.b32 	%r45, %r44, 23;
	mov.b32 	%f141, %r45;
	ex2.approx.ftz.f32 	%f142, %f139;
	mul.f32 	%f143, %f142, %f141;
	div.approx.ftz.f32 	%f144, %f71, %f143;
	fma.rn.f32 	%f145, %f143, 0f40000000, %f144;
	mul.f32 	%f146, %f180, %f180;
	fma.rn.f32 	%f147, %f146, 0f363D0ADA, 0f394FFF49;
	fma.rn.f32 	%f148, %f147, %f146, 0f3C08889A;
	fma.rn.f32 	%f149, %f148, %f146, 0f3E2AAAAB;
	mul.f32 	%f150, %f146, %f149;
	fma.rn.f32 	%f151, %f150, %f180, %f180;
	setp.ge.f32 	%p16, %f131, 0f3F800000;
	copysign.f32 	%f152, %f180, %f145;
	selp.f32 	%f153, %f152, %f151, %p16;
	mul.f32 	%f154, %f30, %f153;
	mul.f32 	%f155, %f106, 0f3F000000;
	mul.f32 	%f156, %f130, %f154;
	mul.f32 	%f157, %f154, 0f3F000000;
	mul.f32 	%f158, %f154, %f157;
	abs.f32 	%f159, %f106;
	abs.f32 	%f160, %f154;
	max.f32 	%f161, %f159, %f160;
	fma.rn.f32 	%f162, %f82, %f106, %f156;
	mul.f32 	%f163, %f162, 0f3F000000;
	mul.f32 	%f164, %f161, 0f3F000000;
	sub.f32 	%f165, %f130, %f82;
	mul.f32 	%f166, %f165, %f164;
	sub.f32 	%f167, %f163, %f166;
	cvta.to.global.u64 	%rd19, %rd3;
	add.s64 	%rd21, %rd19, %rd7;
	st.global.f32 	[%rd21], %f167;
	fma.rn.f32 	%f168, %f106, %f155, %f158;
	mul.f32 	%f169, %f168, 0f3F000000;
	sub.f32 	%f170, %f154, %f106;
	mul.f32 	%f171, %f170, %f164;
	sub.f32 	%f172, %f169, %f171;
	cvta.to.global.u64 	%rd22, %rd4;
	add.s64 	%rd23, %rd22, %rd7;
	st.global.f32 	[%rd23], %f172;
$L__BB2_12:
	ret;

}
	// .globl	_Z17update_convectivePfS_PKfS1_S1_S1_iiffffi
.visible .entry _Z17update_convectivePfS_PKfS1_S1_S1_iiffffi(
	.param .u64 .ptr .align 1 _Z17update_convectivePfS_PKfS1_S1_S1_iiffffi_param_0,
	.param .u64 .ptr .align 1 _Z17update_convectivePfS_PKfS1_S1_S1_iiffffi_param_1,
	.param .u64 .ptr .align 1 _Z17update_convectivePfS_PKfS1_S1_S1_iiffffi_param_2,
	.param .u64 .ptr .align 1 _Z17update_convectivePfS_PKfS1_S1_S1_iiffffi_param_3,
	.param .u64 .ptr .align 1 _Z17update_convectivePfS_PKfS1_S1_S1_iiffffi_param_4,
	.param .u64 .ptr .align 1 _Z17update_convectivePfS_PKfS1_S1_S1_iiffffi_param_5,
	.param .u32 _Z17update_convectivePfS_PKfS1_S1_S1_iiffffi_param_6,
	.param .u32 _Z17update_convectivePfS_PKfS1_S1_S1_iiffffi_param_7,
	.param .f32 _Z17update_convectivePfS_PKfS1_S1_S1_iiffffi_param_8,
	.param .f32 _Z17update_convectivePfS_PKfS1_S1_S1_iiffffi_param_9,
	.param .f32 _Z17update_convectivePfS_PKfS1_S1_S1_iiffffi_param_10,
	.param .f32 _Z17update_convectivePfS_PKfS1_S1_S1_iiffffi_param_11,
	.param .u32 _Z17update_convectivePfS_PKfS1_S1_S1_iiffffi_param_12
)
{
	.reg .pred 	%p<22>;
	.reg .b32 	%r<58>;
	.reg .b32 	%f<160>;
	.reg .b64 	%rd<28>;

	ld.param.u64 	%rd4, [_Z17update_convectivePfS_PKfS1_S1_S1_iiffffi_param_1];
	ld.param.u64 	%rd5, [_Z17update_convectivePfS_PKfS1_S1_S1_iiffffi_param_2];
	ld.param.u64 	%rd6, [_Z17update_convectivePfS_PKfS1_S1_S1_iiffffi_param_3];
	ld.param.u64 	%rd7, [_Z17update_convectivePfS_PKfS1_S1_S1_iiffffi_param_4];
	ld.param.u64 	%rd8, [_Z17update_convectivePfS_PKfS1_S1_S1_iiffffi_param_5];
	ld.param.u32 	%r9, [_Z17update_convectivePfS_PKfS1_S1_S1_iiffffi_param_6];
	ld.param.u32 	%r12, [_Z17update_convectivePfS_PKfS1_S1_S1_iiffffi_param_7];
	ld.param.f32 	%f23, [_Z17update_convectivePfS_PKfS1_S1_S1_iiffffi_param_8];
	ld.param.f32 	%f24, [_Z17update_convectivePfS_PKfS1_S1_S1_iiffffi_param_9];
	ld.param.f32 	%f25, [_Z17update_convectivePfS_PKfS1_S1_S1_iiffffi_param_10];
	ld.param.f32 	%f26, [_Z17update_convectivePfS_PKfS1_S1_S1_iiffffi_param_11];
	ld.param.u32 	%r11, [_Z17update_convectivePfS_PKfS1_S1_S1_iiffffi_param_12];
	mov.u32 	%r13, %ctaid.x;
	mov.u32 	%r14, %ntid.x;
	mov.u32 	%r15, %tid.x;
	mad.lo.s32 	%r1, %r13, %r14, %r15;
	mov.u32 	%r16, %ctaid.y;
	mov.u32 	%r17, %ntid.y;
	mov.u32 	%r18, %tid.y;
	mad.lo.s32 	%r19, %r16, %r17, %r18;
	setp.ge.s32 	%p1, %r1, %r9;
	setp.ge.s32 	%p2, %r19, %r12;
	or.pred  	%p3, %p1, %p2;
	@%p3 bra 	$L__BB3_8;
	ld.param.u64 	%rd27, [_Z17update_convectivePfS_PKfS1_S1_S1_iiffffi_param_0];
	cvta.to.global.u64 	%rd9, %rd27;
	cvta.to.global.u64 	%rd10, %rd4;
	cvta.to.global.u64 	%rd11, %rd5;
	cvta.to.global.u64 	%rd12, %rd6;
	rem.u32 	%r20, %r19, %r12;
	mul.lo.s32 	%r21, %r20, %r9;
	rem.s32 	%r3, %r1, %r9;
	shr.s32 	%r22, %r3, 31;
	and.b32  	%r4, %r22, %r9;
	add.s32 	%r23, %r21, %r3;
	add.s32 	%r5, %r23, %r4;
	add.s32 	%r24, %r1, -1;
	rem.s32 	%r25, %r24, %r9;
	shr.s32 	%r26, %r25, 31;
	and.b32  	%r27, %r26, %r9;
	add.s32 	%r28, %r27, %r25;
	add.s32 	%r29, %r19, -1;
	rem.s32 	%r6, %r29, %r12;
	mul.wide.s32 	%rd13, %r5, 4;
	add.s64 	%rd1, %rd9, %rd13;
	ld.global.f32 	%f28, [%rd1];
	abs.f32 	%f29, %f28;
	mov.f32 	%f30, 0f3FB8AA3B;
	mul.rn.f32 	%f31, %f29, %f30;
	cvt.rzi.f32.f32 	%f32, %f31;
	abs.f32 	%f33, %f32;
	setp.gt.f32 	%p4, %f33, 0f42FC0000;
	mov.f32 	%f34, 0f42FC0000;
	copysign.f32 	%f35, %f32, %f34;
	selp.f32 	%f36, %f35, %f32, %p4;
	fma.rn.f32 	%f37, %f36, 0fBF317218, %f29;
	fma.rn.f32 	%f38, %f36, 0f3102E308, %f37;
	mul.f32 	%f39, %f38, 0f3FB8AA3B;
	add.f32 	%f40, %f36, 0f4B40007D;
	mov.b32 	%r30, %f40;
	shl.b32 	%r31, %r30, 23;
	mov.b32 	%f41, %r31;
	ex2.approx.ftz.f32 	%f42, %f39;
	mul.f32 	%f43, %f42, %f41;
	mov.f32 	%f44, 0fBE000000;
	div.approx.ftz.f32 	%f45, %f44, %f43;
	fma.rn.f32 	%f46, %f43, 0f40000000, %f45;
	mul.f32 	%f47, %f28, %f28;
	fma.rn.f32 	%f48, %f47, 0f363D0ADA, 0f394FFF49;
	fma.rn.f32 	%f49, %f48, %f47, 0f3C08889A;
	fma.rn.f32 	%f50, %f49, %f47, 0f3E2AAAAB;
	mul.f32 	%f51, %f47, %f50;
	fma.rn.f32 	%f52, %f51, %f28, %f28;
	setp.ge.f32 	%p5, %f29, 0f3F800000;
	copysign.f32 	%f53, %f28, %f46;
	selp.f32 	%f1, %f53, %f52, %p5;
	add.s64 	%rd2, %rd10, %rd13;
	ld.global.f32 	%f54, [%rd2];
	abs.f32 	%f55, %f54;
	mul.rn.f32 	%f56, %f55, %f30;
	cvt.rzi.f32.f32 	%f57, %f56;
	abs.f32 	%f58, %f57;
	setp.gt.f32 	%p6, %f58, 0f42FC0000;
	copysign.f32 	%f59, %f57, %f34;
	selp.f32 	%f60, %f59, %f57, %p6;
	fma.rn.f32 	%f61, %f60, 0fBF317218, %f55;
	fma.rn.f32 	%f62, %f60, 0f3102E308, %f61;
	mul.f32 	%f63, %f62, 0f3FB8AA3B;
	add.f32 	%f64, %f60, 0f4B40007D;
	mov.b32 	%r32, %f64;
	shl.b32 	%r33, %r32, 23;
	mov.b32 	%f65, %r33;
	ex2.approx.ftz.f32 	%f66, %f63;
	mul.f32 	%f67, %f66, %f65;
	div.approx.ftz.f32 	%f68, %f44, %f67;
	fma.rn.f32 	%f69, %f67, 0f40000000, %f68;
	mul.f32 	%f70, %f54, %f54;
	fma.rn.f32 	%f71, %f70, 0f363D0ADA, 0f394FFF49;
	fma.rn.f32 	%f72, %f71, %f70, 0f3C08889A;
	fma.rn.f32 	%f73, %f72, %f70, 0f3E2AAAAB;
	mul.f32 	%f74, %f70, %f73;
	fma.rn.f32 	%f75, %f74, %f54, %f54;
	setp.ge.f32 	%p7, %f55, 0f3F800000;
	copysign.f32 	%f76, %f54, %f69;
	selp.f32 	%f2, %f76, %f75, %p7;
	setp.ne.s32 	%p8, %r11, 0;
	setp.eq.s32 	%p9, %r11, 0;
	rcp.rn.f32 	%f77, %f24;
	selp.f32 	%f3, %f77, 0f00000000, %p9;
	add.s64 	%rd14, %rd11, %rd13;
	ld.global.nc.f32 	%f78, [%rd14];
	rem.s32 	%r34, %r28, %r9;
	shr.s32 	%r35, %r34, 31;
	and.b32  	%r36, %r35, %r9;
	add.s32 	%r37, %r21, %r34;
	add.s32 	%r38, %r37, %r36;
	mul.wide.s32 	%rd15, %r38, 4;
	add.s64 	%rd16, %rd11, %rd15;
	ld.global.nc.f32 	%f79, [%rd16];
	sub.f32 	%f4, %f78, %f79;
	add.s64 	%rd17, %rd12, %rd13;
	ld.global.nc.f32 	%f80, [%rd17];
	add.s64 	%rd18, %rd12, %rd15;
	ld.global.nc.f32 	%f81, [%rd18];
	sub.f32 	%f5, %f80, %f81;
	mov.f32 	%f156, 0f00000000;
	mov.f32 	%f157, %f156;
	@%p8 bra 	$L__BB3_3;
	cvta.to.global.u64 	%rd19, %rd8;
	cvta.to.global.u64 	%rd20, %rd7;
	add.s64 	%rd22, %rd20, %rd13;
	ld.global.nc.f32 	%f82, [%rd22];
	shr.s32 	%r39, %r6, 31;
	and.b32  	%r40, %r39, %r12;
	add.s32 	%r41, %r40, %r6;
	rem.s32 	%r42, %r41, %r12;
	shr.s32 	%r43, %r42, 31;
	and.b32  	%r44, %r43, %r12;
	add.s32 	%r45, %r44, %r42;
	add.s32 	%r46, %r4, %r3;
	mad.lo.s32 	%r47, %r45, %r9, %r46;
	mul.wide.s32 	%rd23, %r47, 4;
	add.s64 	%rd24, %rd20, %rd23;
	ld.global.nc.f32 	%f83, [%rd24];
	sub.f32 	%f156, %f82, %f83;
	add.s64 	%rd25, %rd19, %rd13;
	ld.global.nc.f32 	%f84, [%rd25];
	add.s64 	%rd26, %rd19, %rd23;
	ld.global.nc.f32 	%f85, [%rd26];
	sub.f32 	%f157, %f84, %f85;
$L__BB3_3:
	rcp.rn.f32 	%f86, %f23;
	mul.f32 	%f87, %f3, %f156;
	fma.rn.f32 	%f88, %f86, %f4, %f87;
	mul.f32 	%f89, %f25, %f88;
	mul.f32 	%f90, %f26, %f1;
	sub.f32 	%f91, %f90, %f89;
	mul.f32 	%f92, %f3, %f157;
	fma.rn.f32 	%f93, %f86, %f5, %f92;
	mul.f32 	%f94, %f25, %f93;
	mul.f32 	%f95, %f26, %f2;
	sub.f32 	%f10, %f95, %f94;
	div.rn.f32 	%f11, %f91, %f26;
	abs.f32 	%f12, %f11;
	fma.rn.f32 	%f96, %f11, %f11, 0f3F800000;
	rsqrt.approx.ftz.f32 	%f97, %f96;
	fma.rn.f32 	%f98, %f96, %f97, 0f3F800000;
	rcp.approx.ftz.f32 	%f99, %f98;
	mul.f32 	%f100, %f12, %f99;
	fma.rn.f32 	%f101, %f12, %f100, %f12;
	setp.gt.f32 	%p10, %f12, 0f4B000000;
	selp.f32 	%f13, %f12, %f101, %p10;
	mov.f32 	%f102, 0f3F800000;
	add.rz.f32 	%f103, %f13, %f102;
	mov.b32 	%r48, %f103;
	add.s32 	%r49, %r48, -1061158912;
	and.b32  	%r50, %r49, -8388608;
	mov.b32 	%r7, %f13;
	sub.s32 	%r51, %r7, %r50;
	mov.b32 	%f104, %r51;
	sub.s32 	%r52, 1082130432, %r50;
	mov.b32 	%f105, %r52;
	fma.rn.f32 	%f106, %f105, 0f3E800000, 0fBF800000;
	add.f32 	%f107, %f106, %f104;
	cvt.rn.f32.s32 	%f108, %r50;
	mul.f32 	%f109, %f108, 0f34000000;
	fma.rn.f32 	%f110, %f107, 0fBD39BF78, 0f3DD80012;
	fma.rn.f32 	%f111, %f110, %f107, 0fBE0778E0;
	fma.rn.f32 	%f112, %f111, %f107, 0f3E146475;
	fma.rn.f32 	%f113, %f112, %f107, 0fBE2A68DD;
	fma.rn.f32 	%f114, %f113, %f107, 0f3E4CAF9E;
	fma.rn.f32 	%f115, %f114, %f107, 0fBE800042;
	fma.rn.f32 	%f116, %f115, %f107, 0f3EAAAAE6;
	fma.rn.f32 	%f117, %f116, %f107, 0fBF000000;
	mul.f32 	%f118, %f107, %f117;
	fma.rn.f32 	%f119, %f118, %f107, %f107;
	fma.rn.f32 	%f158, %f109, 0f3F317218, %f119;
	setp.lt.u32 	%p11, %r7, 2139095040;
	@%p11 bra 	$L__BB3_5;
	setp.gt.s32 	%p12, %r7, -1082130432;
	fma.rn.f32 	%f120, %f13, 0f7F800000, 0f7F800000;
	selp.f32 	%f121, %f120, %f158, %p12;
	setp.eq.f32 	%p13, %f13, 0f00000000;
	selp.f32 	%f158, 0f80000000, %f121, %p13;
$L__BB3_5:
	setp.gt.f32 	%p14, %f12, 0f4B000000;
	add.f32 	%f122, %f158, 0f3F317218;
	selp.f32 	%f123, %f122, %f158, %p14;
	setp.num.f32 	%p15, %f12, %f12;
	copysign.f32 	%f124, %f11, %f123;
	selp.f32 	%f125, %f124, %f123, %p15;
	st.global.f32 	[%rd1], %f125;
	div.rn.f32 	%f17, %f10, %f26;
	abs.f32 	%f18, %f17;
	fma.rn.f32 	%f126, %f17, %f17, 0f3F800000;
	rsqrt.approx.ftz.f32 	%f127, %f126;
	fma.rn.f32 	%f128, %f126, %f127, 0f3F800000;
	rcp.approx.ftz.f32 	%f129, %f128;
	mul.f32 	%f130, %f18, %f129;
	fma.rn.f32 	%f131, %f18, %f130, %f18;
	setp.gt.f32 	%p16, %f18, 0f4B000000;
	selp.f32 	%f19, %f18, %f131, %p16;
	mov.f32 	%f132, 0f3F800000;
	add.rz.f32 	%f133, %f19, %f132;
	mov.b32 	%r53, %f133;
	add.s32 	%r54, %r53, -1061158912;
	and.b32  	%r55, %r54, -8388608;
	mov.b32 	%r8, %f19;
	sub.s32 	%r56, %r8, %r55;
	mov.b32 	%f134, %r56;
	sub.s32 	%r57, 1082130432, %r55;
	mov.b32 	%f135, %r57;
	fma.rn.f32 	%f136, %f135, 0f3E800000, 0fBF800000;
	add.f32 	%f137, %f136, %f134;
	cvt.rn.f32.s32 	%f138, %r55;
	mul.f32 	%f139, %f138, 0f34000000;
	fma.rn.f32 	%f140, %f137, 0fBD39BF78, 0f3DD80012;
	fma.rn.f32 	%f141, %f140, %f137, 0fBE0778E0;
	fma.rn.f32 	%f142, %f141, %f137, 0f3E146475;
	fma.rn.f32 	%f143, %f142, %f137, 0fBE2A68DD;
	fma.rn.f32 	%f144, %f143, %f137, 0f3E4CAF9E;
	fma.rn.f32 	%f145, %f144, %f137, 0fBE800042;
	fma.rn.f32 	%f146, %f145, %f137, 0f3EAAAAE6;
	fma.rn.f32 	%f147, %f146, %f137, 0fBF000000;
	mul.f32 	%f148, %f137, %f147;
	fma.rn.f32 	%f149, %f148, %f137, %f137;
	fma.rn.f32 	%f159, %f139, 0f3F317218, %f149;
	setp.lt.u32 	%p17, %r8, 2139095040;
	@%p17 bra 	$L__BB3_7;
	setp.gt.s32 	%p18, %r8, -1082130432;
	fma.rn.f32 	%f150, %f19, 0f7F800000, 0f7F800000;
	selp.f32 	%f151, %f150, %f159, %p18;
	setp.eq.f32 	%p19, %f19, 0f00000000;
	selp.f32 	%f159, 0f80000000, %f151, %p19;
$L__BB3_7:
	setp.gt.f32 	%p20, %f18, 0f4B000000;
	add.f32 	%f152, %f159, 0f3F317218;
	selp.f32 	%f153, %f152, %f159, %p20;
	setp.num.f32 	%p21, %f18, %f18;
	copysign.f32 	%f154, %f17, %f153;
	selp.f32 	%f155, %f154, %f153, %p21;
	st.global.f32 	[%rd2], %f155;
$L__BB3_8:
	ret;

}
	// .globl	_Z14viscosity_stepPfS_iifffffi
.visible .entry _Z14viscosity_stepPfS_iifffffi(
	.param .u64 .ptr .align 1 _Z14viscosity_stepPfS_iifffffi_param_0,
	.param .u64 .ptr .align 1 _Z14viscosity_stepPfS_iifffffi_param_1,
	.param .u32 _Z14viscosity_stepPfS_iifffffi_param_2,
	.param .u32 _Z14viscosity_stepPfS_iifffffi_param_3,
	.param .f32 _Z14viscosity_stepPfS_iifffffi_param_4,
	.param .f32 _Z14viscosity_stepPfS_iifffffi_param_5,
	.param .f32 _Z14viscosity_stepPfS_iifffffi_param_6,
	.param .f32 _Z14viscosity_stepPfS_iifffffi_param_7,
	.param .f32 _Z14viscosity_stepPfS_iifffffi_param_8,
	.param .u32 _Z14viscosity_stepPfS_iifffffi_param_9
)
{
	.reg .pred 	%p<37>;
	.reg .b32 	%r<94>;
	.reg .b32 	%f<353>;
	.reg .b64 	%rd<24>;

	ld.param.u64 	%rd3, [_Z14viscosity_stepPfS_iifffffi_param_0];
	ld.param.u64 	%rd4, [_Z14viscosity_stepPfS_iifffffi_param_1];
	ld.param.u32 	%r9, [_Z14viscosity_stepPfS_iifffffi_param_2];
	ld.param.u32 	%r12, [_Z14viscosity_stepPfS_iifffffi_param_3];
	ld.param.f32 	%f17, [_Z14viscosity_stepPfS_iifffffi_param_4];
	ld.param.f32 	%f18, [_Z14viscosity_stepPfS_iifffffi_param_5];
	ld.param.f32 	%f19, [_Z14viscosity_stepPfS_iifffffi_param_6];
	ld.param.f32 	%f20, [_Z14viscosity_stepPfS_iifffffi_param_7];
	ld.param.f32 	%f21, [_Z14viscosity_stepPfS_iifffffi_param_8];
	ld.param.u32 	%r11, [_Z14viscosity_stepPfS_iifffffi_param_9];
	cvta.to.global.u64 	%rd1, %rd4;
	cvta.to.global.u64 	%rd2, %rd3;
	mov.u32 	%r13, %ctaid.x;
	mov.u32 	%r14, %ntid.x;
	mov.u32 	%r15, %tid.x;
	mad.lo.s32 	%r1, %r13, %r14, %r15;
	mov.u32 	%r16, %ctaid.y;
	mov.u32 	%r17, %ntid.y;
	mov.u32 	%r18, %tid.y;
	mad.lo.s32 	%r19, %r16, %r17, %r18;
	setp.ge.s32 	%p1, %r1, %r9;
	setp.ge.s32 	%p2, %r19, %r12;
	or.pred  	%p3, %p1, %p2;
	@%p3 bra 	$L__BB4_8;
	rem.u32 	%r20, %r19, %r12;
	mul.lo.s32 	%r3, %r20, %r9;
	rem.s32 	%r4, %r1, %r9;
	shr.s32 	%r21, %r4, 31;
	and.b32  	%r5, %r21, %r9;
	add.s32 	%r22, %r3, %r4;
	add.s32 	%r6, %r22, %r5;
	mul.f32 	%f1, %f17, %f17;
	setp.ne.s32 	%p4, %r11, 0;
	mov.f32 	%f350, 0f00000000;
	@%p4 bra 	$L__BB4_3;
	mul.f32 	%f23, %f18, %f18;
	rcp.rn.f32 	%f350, %f23;
$L__BB4_3:
	rcp.rn.f32 	%f24, %f1;
	add.s32 	%r23, %r5, %r4;
	rem.s32 	%r24, %r23, %r9;
	shr.s32 	%r25, %r24, 31;
	and.b32  	%r26, %r25, %r9;
	add.s32 	%r27, %r3, %r24;
	add.s32 	%r28, %r27, %r26;
	mul.wide.s32 	%rd5, %r28, 4;
	add.s64 	%rd6, %rd2, %rd5;
	ld.global.f32 	%f25, [%rd6];
	abs.f32 	%f26, %f25;
	mov.f32 	%f27, 0f3FB8AA3B;
	mul.rn.f32 	%f28, %f26, %f27;
	cvt.rzi.f32.f32 	%f29, %f28;
	abs.f32 	%f30, %f29;
	setp.gt.f32 	%p5, %f30, 0f42FC0000;
	mov.f32 	%f31, 0f42FC0000;
	copysign.f32 	%f32, %f29, %f31;
	selp.f32 	%f33, %f32, %f29, %p5;
	fma.rn.f32 	%f34, %f33, 0fBF317218, %f26;
	fma.rn.f32 	%f35, %f33, 0f3102E308, %f34;
	mul.f32 	%f36, %f35, 0f3FB8AA3B;
	add.f32 	%f37, %f33, 0f4B40007D;
	mov.b32 	%r29, %f37;
	shl.b32 	%r30, %r29, 23;
	mov.b32 	%f38, %r30;
	ex2.approx.ftz.f32 	%f39, %f36;
	mul.f32 	%f40, %f39, %f38;
	mov.f32 	%f41, 0fBE000000;
	div.approx.ftz.f32 	%f42, %f41, %f40;
	fma.rn.f32 	%f43, %f40, 0f40000000, %f42;
	mul.f32 	%f44, %f25, %f25;
	fma.rn.f32 	%f45, %f44, 0f363D0ADA, 0f394FFF49;
	fma.rn.f32 	%f46, %f45, %f44, 0f3C08889A;
	fma.rn.f32 	%f47, %f46, %f44, 0f3E2AAAAB;
	mul.f32 	%f48, %f44, %f47;
	fma.rn.f32 	%f49, %f48, %f25, %f25;
	setp.ge.f32 	%p6, %f26, 0f3F800000;
	copysign.f32 	%f50, %f25, %f43;
	selp.f32 	%f51, %f50, %f49, %p6;
	mul.f32 	%f52, %f21, %f51;
	add.s64 	%rd7, %rd1, %rd5;
	ld.global.f32 	%f53, [%rd7];
	abs.f32 	%f54, %f53;
	mul.rn.f32 	%f55, %f54, %f27;
	cvt.rzi.f32.f32 	%f56, %f55;
	abs.f32 	%f57, %f56;
	setp.gt.f32 	%p7, %f57, 0f42FC0000;
	copysign.f32 	%f58, %f56, %f31;
	selp.f32 	%f59, %f58, %f56, %p7;
	fma.rn.f32 	%f60, %f59, 0fBF317218, %f54;
	fma.rn.f32 	%f61, %f59, 0f3102E308, %f60;
	mul.f32 	%f62, %f61, 0f3FB8AA3B;
	add.f32 	%f63, %f59, 0f4B40007D;
	mov.b32 	%r31, %f63;
	shl.b32 	%r32, %r31, 23;
	mov.b32 	%f64, %r32;
	ex2.approx.ftz.f32 	%f65, %f62;
	mul.f32 	%f66, %f65, %f64;
	div.approx.ftz.f32 	%f67, %f41, %f66;
	fma.rn.f32 	%f68, %f66, 0f40000000, %f67;
	mul.f32 	%f69, %f53, %f53;
	fma.rn.f32 	%f70, %f69, 0f363D0ADA, 0f394FFF49;
	fma.rn.f32 	%f71, %f70, %f69, 0f3C08889A;
	fma.rn.f32 	%f72, %f71, %f69, 0f3E2AAAAB;
	mul.f32 	%f73, %f69, %f72;
	fma.rn.f32 	%f74, %f73, %f53, %f53;
	setp.ge.f32 	%p8, %f54, 0f3F800000;
	copysign.f32 	%f75, %f53, %f68;
	selp.f32 	%f76, %f75, %f74, %p8;
	mul.f32 	%f77, %f21, %f76;
	add.s32 	%r33, %r1, 1;
	rem.s32 	%r34, %r33, %r9;
	shr.s32 	%r35, %r34, 31;
	and.b32  	%r36, %r35, %r9;
	add.s32 	%r37, %r36, %r34;
	rem.s32 	%r38, %r37, %r9;
	shr.s32 	%r39, %r38, 31;
	and.b32  	%r40, %r39, %r9;
	add.s32 	%r41, %r38, %r3;
	add.s32 	%r42, %r41, %r40;
	mul.wide.s32 	%rd8, %r42, 4;
	add.s64 	%rd9, %rd2, %rd8;
	ld.global.f32 	%f78, [%rd9];
	abs.f32 	%f79, %f78;
	mul.rn.f32 	%f80, %f79, %f27;
	cvt.rzi.f32.f32 	%f81, %f80;
	abs.f32 	%f82, %f81;
	setp.gt.f32 	%p9, %f82, 0f42FC0000;
	copysign.f32 	%f83, %f81, %f31;
	selp.f32 	%f84, %f83, %f81, %p9;
	fma.rn.f32 	%f85, %f84, 0fBF317218, %f79;
	fma.rn.f32 	%f86, %f84, 0f3102E308, %f85;
	mul.f32 	%f87, %f86, 0f3FB8AA3B;
	add.f32 	%f88, %f84, 0f4B40007D;
	mov.b32 	%r43, %f88;
	shl.b32 	%r44, %r43, 23;
	mov.b32 	%f89, %r44;
	ex2.approx.ftz.f32 	%f90, %f87;
	mul.f32 	%f91, %f90, %f89;
	div.approx.ftz.f32 	%f92, %f41, %f91;
	fma.rn.f32 	%f93, %f91, 0f40000000, %f92;
	mul.f32 	%f94, %f78, %f78;
	fma.rn.f32 	%f95, %f94, 0f363D0ADA, 0f394FFF49;
	fma.rn.f32 	%f96, %f95, %f94, 0f3C08889A;
	fma.rn.f32 	%f97, %f96, %f94, 0f3E2AAAAB;
	mul.f32 	%f98, %f94, %f97;
	fma.rn.f32 	%f99, %f98, %f78, %f78;
	setp.ge.f32 	%p10, %f79, 0f3F800000;
	copysign.f32 	%f100, %f78, %f93;
	selp.f32 	%f101, %f100, %f99, %p10;
	mul.f32 	%f102, %f21, %f101;
	add.s64 	%rd10, %rd1, %rd8;
	ld.global.f32 	%f103, [%rd10];
	abs.f32 	%f104, %f103;
	mul.rn.f32 	%f105, %f104, %f27;
	cvt.rzi.f32.f32 	%f106, %f105;
	abs.f32 	%f107, %f106;
	setp.gt.f32 	%p11, %f107, 0f42FC0000;
	copysign.f32 	%f108, %f106, %f31;
	selp.f32 	%f109, %f108, %f106, %p11;
	fma.rn.f32 	%f110, %f109, 0fBF317218, %f104;
	fma.rn.f32 	%f111, %f109, 0f3102E308, %f110;
	mul.f32 	%f112, %f111, 0f3FB8AA3B;
	add.f32 	%f113, %f109, 0f4B40007D;
	mov.b32 	%r45, %f113;
	shl.b32 	%r46, %r45, 23;
	mov.b32 	%f114, %r46;
	ex2.approx.ftz.f32 	%f115, %f112;
	mul.f32 	%f116, %f115, %f114;
	div.approx.ftz.f32 	%f117, %f41, %f116;
	fma.rn.f32 	%f118, %f116, 0f40000000, %f117;
	mul.f32 	%f119, %f103, %f103;
	fma.rn.f32 	%f120, %f119, 0f363D0ADA, 0f394FFF49;
	fma.rn.f32 	%f121, %f120, %f119, 0f3C08889A;
	fma.rn.f32 	%f122, %f121, %f119, 0f3E2AAAAB;
	mul.f32 	%f123, %f119, %f122;
	fma.rn.f32 	%f124, %f123, %f103, %f103;
	setp.ge.f32 	%p12, %f104, 0f3F800000;
	copysign.f32 	%f125, %f103, %f118;
	selp.f32 	%f126, %f125, %f124, %p12;
	mul.f32 	%f127, %f21, %f126;
	add.s32 	%r47, %r1, -1;
	rem.s32 	%r48, %r47, %r9;
	shr.s32 	%r49, %r48, 31;
	and.b32  	%r50, %r49, %r9;
	add.s32 	%r51, %r50, %r48;
	rem.s32 	%r52, %r51, %r9;
	shr.s32 	%r53, %r52, 31;
	and.b32  	%r54, %r53, %r9;
	add.s32 	%r55, %r52, %r3;
	add.s32 	%r56, %r55, %r54;
	mul.wide.s32 	%rd11, %r56, 4;
	add.s64 	%rd12, %rd2, %rd11;
	ld.global.f32 	%f128, [%rd12];
	abs.f32 	%f129, %f128;
	mul.rn.f32 	%f130, %f129, %f27;
	cvt.rzi.f32.f32 	%f131, %f130;
	abs.f32 	%f132, %f131;
	setp.gt.f32 	%p13, %f132, 0f42FC0000;
	copysign.f32 	%f133, %f131, %f31;
	selp.f32 	%f134, %f133, %f131, %p13;
	fma.rn.f32 	%f135, %f134, 0fBF317218, %f129;
	fma.rn.f32 	%f136, %f134, 0f3102E308, %f135;
	mul.f32 	%f137, %f136, 0f3FB8AA3B;
	add.f32 	%f138, %f134, 0f4B40007D;
	mov.b32 	%r57, %f138;
	shl.b32 	%r58, %r57, 23;
	mov.b32 	%f139, %r58;
	ex2.approx.ftz.f32 	%f140, %f137;
	mul.f32 	%f141, %f140, %f139;
	div.approx.ftz.f32 	%f142, %f41, %f141;
	fma.rn.f32 	%f143, %f141, 0f40000000, %f142;
	mul.f32 	%f144, %f128, %f128;
	fma.rn.f32 	%f145, %f144, 0f363D0ADA, 0f394FFF49;
	fma.rn.f32 	%f146, %f145, %f144, 0f3C08889A;
	fma.rn.f32 	%f147, %f146, %f144, 0f3E2AAAAB;
	mul.f32 	%f148, %f144, %f147;
	fma.rn.f32 	%f149, %f148, %f128, %f128;
	setp.ge.f32 	%p14, %f129, 0f3F800000;
	copysign.f32 	%f150, %f128, %f143;
	selp.f32 	%f151, %f150, %f149, %p14;
	add.s64 	%rd13, %rd1, %rd11;
	ld.global.f32 	%f152, [%rd13];
	abs.f32 	%f153, %f152;
	mul.rn.f32 	%f154, %f153, %f27;
	cvt.rzi.f32.f32 	%f155, %f154;
	abs.f32 	%f156, %f155;
	setp.gt.f32 	%p15, %f156, 0f42FC0000;
	copysign.f32 	%f157, %f155, %f31;
	selp.f32 	%f158, %f157, %f155, %p15;
	fma.rn.f32 	%f159, %f158, 0fBF317218, %f153;
	fma.rn.f32 	%f160, %f158, 0f3102E308, %f159;
	mul.f32 	%f161, %f160, 0f3FB8AA3B;
	add.f32 	%f162, %f158, 0f4B40007D;
	mov.b32 	%r59, %f162;
	shl.b32 	%r60, %r59, 23;
	mov.b32 	%f163, %r60;
	ex2.approx.ftz.f32 	%f164, %f161;
	mul.f32 	%f165, %f164, %f163;
	div.approx.ftz.f32 	%f166, %f41, %f165;
	fma.rn.f32 	%f167, %f165, 0f40000000, %f166;
	mul.f32 	%f168, %f152, %f152;
	fma.rn.f32 	%f169, %f168, 0f363D0ADA, 0f394FFF49;
	fma.rn.f32 	%f170, %f169, %f168, 0f3C08889A;
	fma.rn.f32 	%f171, %f170, %f168, 0f3E2AAAAB;
	mul.f32 	%f172, %f168, %f171;
	fma.rn.f32 	%f173, %f172, %f152, %f152;
	setp.ge.f32 	%p16, %f153, 0f3F800000;
	copysign.f32 	%f174, %f152, %f167;
	selp.f32 	%f175, %f174, %f173, %p16;
	add.s32 	%r61, %r19, 1;
	rem.u32 	%r62, %r61, %r12;
	mad.lo.s32 	%r63, %r62, %r9, %r24;
	add.s32 	%r64, %r63, %r26;
	mul.wide.s32 	%rd14, %r64, 4;
	add.s64 	%rd15, %rd2, %rd14;
	ld.global.f32 	%f176, [%rd15];
	abs.f32 	%f177, %f176;
	mul.rn.f32 	%f178, %f177, %f27;
	cvt.rzi.f32.f32 	%f179, %f178;
	abs.f32 	%f180, %f179;
	setp.gt.f32 	%p17, %f180, 0f42FC0000;
	copysign.f32 	%f181, %f179, %f31;
	selp.f32 	%f182, %f181, %f179, %p17;
	fma.rn.f32 	%f183, %f182, 0fBF317218, %f177;
	fma.rn.f32 	%f184, %f182, 0f3102E308, %f183;
	mul.f32 	%f185, %f184, 0f3FB8AA3B;
	add.f32 	%f186, %f182, 0f4B40007D;
	mov.b32 	%r65, %f186;
	shl.b32 	%r66, %r65, 23;
	mov.b32 	%f187, %r66;
	ex2.approx.ftz.f32 	%f188, %f185;
	mul.f32 	%f189, %f188, %f187;
	div.approx.ftz.f32 	%f190, %f41, %f189;
	fma.rn.f32 	%f191, %f189, 0f40000000, %f190;
	mul.f32 	%f192, %f176, %f176;
	fma.rn.f32 	%f193, %f192, 0f363D0ADA, 0f394FFF49;
	fma.rn.f32 	%f194, %f193, %f192, 0f3C08889A;
	fma.rn.f32 	%f195, %f194, %f192, 0f3E2AAAAB;
	mul.f32 	%f196, %f192, %f195;
	fma.rn.f32 	%f197, %f196, %f176, %f176;
	setp.ge.f32 	%p18, %f177, 0f3F800000;
	copysign.f32 	%f198, %f176, %f191;
	selp.f32 	%f199, %f198, %f197, %p18;
	mul.f32 	%f200, %f21, %f199;
	add.s64 	%rd16, %rd1, %rd14;
	ld.global.f32 	%f201, [%rd16];
	abs.f32 	%f202, %f201;
	mul.rn.f32 	%f203, %f202, %f27;
	cvt.rzi.f32.f32 	%f204, %f203;
	abs.f32 	%f205, %f204;
	setp.gt.f32 	%p19, %f205, 0f42FC0000;
	copysign.f32 	%f206, %f204, %f31;
	selp.f32 	%f207, %f206, %f204, %p19;
	fma.rn.f32 	%f208, %f207, 0fBF317218, %f202;
	fma.rn.f32 	%f209, %f207, 0f3102E308, %f208;
	mul.f32 	%f210, %f209, 0f3FB8AA3B;
	add.f32 	%f211, %f207, 0f4B40007D;
	mov.b32 	%r67, %f211;
	shl.b32 	%r68, %r67, 23;
	mov.b32 	%f212, %r68;
	ex2.approx.ftz.f32 	%f213, %f210;
	mul.f32 	%f214, %f213, %f212;
	div.approx.ftz.f32 	%f215, %f41, %f214;
	fma.rn.f32 	%f216, %f214, 0f40000000, %f215;
	mul.f32 	%f217, %f201, %f201;
	fma.rn.f32 	%f218, %f217, 0f363D0ADA, 0f394FFF49;
	fma.rn.f32 	%f219, %f218, %f217, 0f3C08889A;
	fma.rn.f32 	%f220, %f219, %f217, 0f3E2AAAAB;
	mul.f32 	%f221, %f217, %f220;
	fma.rn.f32 	%f222, %f221, %f201, %f201;
	setp.ge.f32 	%p20, %f202, 0f3F800000;
	copysign.f32 	%f223, %f201, %f216;
	selp.f32 	%f224, %f223, %f222, %p20;
	mul.f32 	%f225, %f21, %f224;
	add.s32 	%r69, %r19, -1;
	rem.s32 	%r70, %r69, %r12;
	shr.s32 	%r71, %r70, 31;
	and.b32  	%r72, %r71, %r12;
	add.s32 	%r73, %r72, %r70;
	rem.s32 	%r74, %r73, %r12;
	shr.s32 	%r75, %r74, 31;
	and.b32  	%r76, %r75, %r12;
	add.s32 	%r77, %r76, %r74;
	add.s32 	%r78, %r26, %r24;
	mad.lo.s32 	%r79, %r77, %r9, %r78;
	mul.wide.s32 	%rd17, %r79, 4;
	add.s64 	%rd18, %rd2, %rd17;
	ld.global.f32 	%f226, [%rd18];
	abs.f32 	%f227, %f226;
	mul.rn.f32 	%f228, %f227, %f27;
	cvt.rzi.f32.f32 	%f229, %f228;
	abs.f32 	%f230, %f229;
	setp.gt.f32 	%p21, %f230, 0f42FC0000;
	copysign.f32 	%f231, %f229, %f31;
	selp.f32 	%f232, %f231, %f229, %p21;
	fma.rn.f32 	%f233, %f232, 0fBF317218, %f227;
	fma.rn.f32 	%f234, %f232, 0f3102E308, %f233;
	mul.f32 	%f235, %f234, 0f3FB8AA3B;
	add.f32 	%f236, %f232, 0f4B40007D;
	mov.b32 	%r80, %f236;
	shl.b32 	%r81, %r80, 23;
	mov.b32 	%f237, %r81;
	ex2.approx.ftz.f32 	%f238, %f235;
	mul.f32 	%f239, %f238, %f237;
	div.approx.ftz.f32 	%f240, %f41, %f239;
	fma.rn.f32 	%f241, %f239, 0f40000000, %f240;
	mul.f32 	%f242, %f226, %f226;
	fma.rn.f32 	%f243, %f242, 0f363D0ADA, 0f394FFF49;
	fma.rn.f32 	%f244, %f243, %f242, 0f3C08889A;
	fma.rn.f32 	%f245, %f244, %f242, 0f3E2AAAAB;
	mul.f32 	%f246, %f242, %f245;
	fma.rn.f32 	%f247, %f246, %f226, %f226;
	setp.ge.f32 	%p22, %f227, 0f3F800000;
	copysign.f32 	%f248, %f226, %f241;
	selp.f32 	%f249, %f248, %f247, %p22;
	add.s64 	%rd19, %rd1, %rd17;
	ld.global.f32 	%f250, [%rd19];
	abs.f32 	%f251, %f250;
	mul.rn.f32 	%f252, %f251, %f27;
	cvt.rzi.f32.f32 	%f253, %f252;
	abs.f32 	%f254, %f253;
	setp.gt.f32 	%p23, %f254, 0f42FC0000;
	copysign.f32 	%f255, %f253, %f31;
	selp.f32 	%f256, %f255, %f253, %p23;
	fma.rn.f32 	%f257, %f256, 0fBF317218, %f251;
	fma.rn.f32 	%f258, %f256, 0f3102E308, %f257;
	mul.f32 	%f259, %f258, 0f3FB8AA3B;
	add.f32 	%f260, %f256, 0f4B40007D;
	mov.b32 	%r82, %f260;
	shl.b32 	%r83, %r82, 23;
	mov.b32 	%f261, %r83;
	ex2.approx.ftz.f32 	%f262, %f259;
	mul.f32 	%f263, %f262, %f261;
	div.approx.ftz.f32 	%f264, %f41, %f263;
	fma.rn.f32 	%f265, %f263, 0f40000000, %f264;
	mul.f32 	%f266, %f250, %f250;
	fma.rn.f32 	%f267, %f266, 0f363D0ADA, 0f394FFF49;
	fma.rn.f32 	%f268, %f267, %f266, 0f3C08889A;
	fma.rn.f32 	%f269, %f268, %f266, 0f3E2AAAAB;
	mul.f32 	%f270, %f266, %f269;
	fma.rn.f32 	%f271, %f270, %f250, %f250;
	setp.ge.f32 	%p24, %f251, 0f3F800000;
	copysign.f32 	%f272, %f250, %f265;
	selp.f32 	%f273, %f272, %f271, %p24;
	add.f32 	%f274, %f52, %f52;
	sub.f32 	%f275, %f102, %f274;
	fma.rn.f32 	%f276, %f21, %f151, %f275;
	sub.f32 	%f277, %f200, %f274;
	fma.rn.f32 	%f278, %f21, %f249, %f277;
	mul.f32 	%f279, %f350, %f278;
	fma.rn.f32 	%f280, %f24, %f276, %f279;
	add.f32 	%f281, %f77, %f77;
	sub.f32 	%f282, %f127, %f281;
	fma.rn.f32 	%f283, %f21, %f175, %f282;
	sub.f32 	%f284, %f225, %f281;
	fma.rn.f32 	%f285, %f21, %f273, %f284;
	mul.f32 	%f286, %f350, %f285;
	fma.rn.f32 	%f287, %f24, %f283, %f286;
	mul.f32 	%f288, %f19, %f20;
	fma.rn.f32 	%f289, %f288, %f280, %f52;
	fma.rn.f32 	%f4, %f288, %f287, %f77;
	div.rn.f32 	%f5, %f289, %f21;
	abs.f32 	%f6, %f5;
	fma.rn.f32 	%f290, %f5, %f5, 0f3F800000;
	rsqrt.approx.ftz.f32 	%f291, %f290;
	fma.rn.f32 	%f292, %f290, %f291, 0f3F800000;
	rcp.approx.ftz.f32 	%f293, %f292;
	mul.f32 	%f294, %f6, %f293;
	fma.rn.f32 	%f295, %f6, %f294, %f6;
	setp.gt.f32 	%p25, %f6, 0f4B000000;
	selp.f32 	%f7, %f6, %f295, %p25;
	mov.f32 	%f296, 0f3F800000;
	add.rz.f32 	%f297, %f7, %f296;
	mov.b32 	%r84, %f297;
	add.s32 	%r85, %r84, -1061158912;
	and.b32  	%r86, %r85, -8388608;
	mov.b32 	%r7, %f7;
	sub.s32 	%r87, %r7, %r86;
	mov.b32 	%f298, %r87;
	sub.s32 	%r88, 1082130432, %r86;
	mov.b32 	%f299, %r88;
	fma.rn.f32 	%f300, %f299, 0f3E800000, 0fBF800000;
	add.f32 	%f301, %f300, %f298;
	cvt.rn.f32.s32 	%f302, %r86;
	mul.f32 	%f303, %f302, 0f34000000;
	fma.rn.f32 	%f304, %f301, 0fBD39BF78, 0f3DD80012;
	fma.rn.f32 	%f305, %f304, %f301, 0fBE0778E0;
	fma.rn.f32 	%f306, %f305, %f301, 0f3E146475;
	fma.rn.f32 	%f307, %f306, %f301, 0fBE2A68DD;
	fma.rn.f32 	%f308, %f307, %f301, 0f3E4CAF9E;
	fma.rn.f32 	%f309, %f308, %f301, 0fBE800042;
	fma.rn.f32 	%f310, %f309, %f301, 0f3EAAAAE6;
	fma.rn.f32 	%f311, %f310, %f301, 0fBF000000;
	mul.f32 	%f312, %f301, %f311;
	fma.rn.f32 	%f313, %f312, %f301, %f301;
	fma.rn.f32 	%f351, %f303, 0f3F317218, %f313;
	setp.lt.u32 	%p26, %r7, 2139095040;
	@%p26 bra 	$L__BB4_5;
	setp.gt.s32 	%p27, %r7, -1082130432;
	fma.rn.f32 	%f314, %f7, 0f7F800000, 0f7F800000;
	selp.f32 	%f315, %f314, %f351, %p27;
	setp.eq.f32 	%p28, %f7, 0f00000000;
	selp.f32 	%f351, 0f80000000, %f315, %p28;
$L__BB4_5:
	setp.gt.f32 	%p29, %f6, 0f4B000000;
	add.f32 	%f316, %f351, 0f3F317218;
	selp.f32 	%f317, %f316, %f351, %p29;
	setp.num.f32 	%p30, %f6, %f6;
	copysign.f32 	%f318, %f5, %f317;
	selp.f32 	%f319, %f318, %f317, %p30;
	mul.wide.s32 	%rd20, %r6, 4;
	add.s64 	%rd21, %rd2, %rd20;
	st.global.f32 	[%rd21], %f319;
	div.rn.f32 	%f11, %f4, %f21;
	abs.f32 	%f12, %f11;
	fma.rn.f32 	%f320, %f11, %f11, 0f3F800000;
	rsqrt.approx.ftz.f32 	%f321, %f320;
	fma.rn.f32 	%f322, %f320, %f321, 0f3F800000;
	rcp.approx.ftz.f32 	%f323, %f322;
	mul.f32 	%f324, %f12, %f323;
	fma.rn.f32 	%f325, %f12, %f324, %f12;
	setp.gt.f32 	%p31, %f12, 0f4B000000;
	selp.f32 	%f13, %f12, %f325, %p31;
	mov.f32 	%f326, 0f3F800000;
	add.rz.f32 	%f327, %f13, %f326;
	mov.b32 	%r89, %f327;
	add.s32 	%r90, %r89, -1061158912;
	and.b32  	%r91, %r90, -8388608;
	mov.b32 	%r8, %f13;
	sub.s32 	%r92, %r8, %r91;
	mov.b32 	%f328, %r92;
	sub.s32 	%r93, 1082130432, %r91;
	mov.b32 	%f329, %r93;
	fma.rn.f32 	%f330, %f329, 0f3E800000, 0fBF800000;
	add.f32 	%f331, %f330, %f328;
	cvt.rn.f32.s32 	%f332, %r91;
	mul.f32 	%f333, %f332, 0f34000000;
	fma.rn.f32 	%f334, %f331, 0fBD39BF78, 0f3DD80012;
	fma.rn.f32 	%f335, %f334, %f331, 0fBE0778E0;
	fma.rn.f32 	%f336, %f335, %f331, 0f3E146475;
	fma.rn.f32 	%f337, %f336, %f331, 0fBE2A68DD;
	fma.rn.f32 	%f338, %f337, %f331, 0f3E4CAF9E;
	fma.rn.f32 	%f339, %f338, %f331, 0fBE800042;
	fma.rn.f32 	%f340, %f339, %f331, 0f3EAAAAE6;
	fma.rn.f32 	%f341, %f340, %f331, 0fBF000000;
	mul.f32 	%f342, %f331, %f341;
	fma.rn.f32 	%f343, %f342, %f331, %f331;
	fma.rn.f32 	%f352, %f333, 0f3F317218, %f343;
	setp.lt.u32 	%p32, %r8, 2139095040;
	@%p32 bra 	$L__BB4_7;
	setp.gt.s32 	%p33, %r8, -1082130432;
	fma.rn.f32 	%f344, %f13, 0f7F800000, 0f7F800000;
	selp.f32 	%f345, %f344, %f352, %p33;
	setp.eq.f32 	%p34, %f13, 0f00000000;
	selp.f32 	%f352, 0f80000000, %f345, %p34;
$L__BB4_7:
	setp.gt.f32 	%p35, %f12, 0f4B000000;
	add.f32 	%f346, %f352, 0f3F317218;
	selp.f32 	%f347, %f346, %f352, %p35;
	setp.num.f32 	%p36, %f12, %f12;
	copysign.f32 	%f348, %f11, %f347;
	selp.f32 	%f349, %f348, %f347, %p36;
	add.s64 	%rd23, %rd1, %rd20;
	st.global.f32 	[%rd23], %f349;
$L__BB4_8:
	ret;

}


// ===== COMPILED SASS (sm_100) =====

	.target	sm_100

	.elftype	@"ET_EXEC"


//--------------------- .note.nv.tkinfo           --------------------------
	.section	.note.nv.tkinfo,"",@"SHT_NOTE"
	.sectionflags	@"SHF_NOTE_NV_TKINFO"
	.tkinfo
        /*0018*/ 	.word	0x00000002
        /*0030*/ 	.string	""
        /*0030*/ 	.string	"ptxas"
        /*0030*/ 	.string	"Cuda compilation tools, release 13.0, V13.0.88"
        /*0030*/ 	.string	"Build cuda_13.0.r13.0/compiler.36424714_0"
        /*0030*/ 	.string	"-arch sm_100 -m 64 "



//--------------------- .note.nv.cuinfo           --------------------------
	.section	.note.nv.cuinfo,"",@"SHT_NOTE"
	.sectionflags	@"SHF_NOTE_NV_CUINFO"
        /*0018*/ 	.short	0x0002
        /*001a*/ 	.short	0x0064
        /*001c*/ 	.short	0x0082
	.zero		2


//--------------------- .nv.info                  --------------------------
	.section	.nv.info,"",@"SHT_CUDA_INFO"
	.align	4


	//----- nvinfo : EIATTR_REGCOUNT
	.align		4
        /*0000*/ 	.byte	0x04, 0x2f
        /*0002*/ 	.short	(.L_1 - .L_0)
	.align		4
.L_0:
        /*0004*/ 	.word	index@(_Z19wavespeed_block_maxPKfS0_fiiffPf)
        /*0008*/ 	.word	0x00000013


	//----- nvinfo : EIATTR_FRAME_SIZE
	.align		4
.L_1:
        /*000c*/ 	.byte	0x04, 0x11
        /*000e*/ 	.short	(.L_3 - .L_2)
	.align		4
.L_2:
        /*0010*/ 	.word	index@(_Z19wavespeed_block_maxPKfS0_fiiffPf)
        /*0014*/ 	.word	0x00000000


	//----- nvinfo : EIATTR_REGCOUNT
	.align		4
.L_3:
        /*0018*/ 	.byte	0x04, 0x2f
        /*001a*/ 	.short	(.L_5 - .L_4)
	.align		4
.L_4:
        /*001c*/ 	.word	index@(_Z13flux_x_kernelPKfS0_PfS1_iifi)
        /*0020*/ 	.word	0x0000001a


	//----- nvinfo : EIATTR_FRAME_SIZE
	.align		4
.L_5:
        /*0024*/ 	.byte	0x04, 0x11
        /*0026*/ 	.short	(.L_7 - .L_6)
	.align		4
.L_6:
        /*0028*/ 	.word	index@(_Z13flux_x_kernelPKfS0_PfS1_iifi)
        /*002c*/ 	.word	0x00000000


	//----- nvinfo : EIATTR_REGCOUNT
	.align		4
.L_7:
        /*0030*/ 	.byte	0x04, 0x2f
        /*0032*/ 	.short	(.L_9 - .L_8)
	.align		4
.L_8:
        /*0034*/ 	.word	index@(_Z13flux_y_kernelPKfS0_PfS1_iifi)
        /*0038*/ 	.word	0x0000001c


	//----- nvinfo : EIATTR_FRAME_SIZE
	.align		4
.L_9:
        /*003c*/ 	.byte	0x04, 0x11
        /*003e*/ 	.short	(.L_11 - .L_10)
	.align		4
.L_10:
        /*0040*/ 	.word	index@(_Z13flux_y_kernelPKfS0_PfS1_iifi)
        /*0044*/ 	.word	0x00000000


	//----- nvinfo : EIATTR_REGCOUNT
	.align		4
.L_11:
        /*0048*/ 	.byte	0x04, 0x2f
        /*004a*/ 	.short	(.L_13 - .L_12)
	.align		4
.L_12:
        /*004c*/ 	.word	index@(_Z17update_convectivePfS_PKfS1_S1_S1_iiffffi)
        /*0050*/ 	.word	0x0000001f


	//----- nvinfo : EIATTR_FRAME_SIZE
	.align		4
.L_13:
        /*0054*/ 	.byte	0x04, 0x11
        /*0056*/ 	.short	(.L_15 - .L_14)
	.align		4
.L_14:
        /*0058*/ 	.word	index@($__internal_3_$__cuda_sm3x_div_rn_noftz_f32_slowpath)
        /*005c*/ 	.word	0x00000000


	//----- nvinfo : EIATTR_FRAME_SIZE
	.align		4
.L_15:
        /*0060*/ 	.byte	0x04, 0x11
        /*0062*/ 	.short	(.L_17 - .L_16)
	.align		4
.L_16:
        /*0064*/ 	.word	index@($__internal_2_$__cuda_sm20_rcp_rn_f32_slowpath)
        /*0068*/ 	.word	0x00000000


	//----- nvinfo : EIATTR_FRAME_SIZE
	.align		4
.L_17:
        /*006c*/ 	.byte	0x04, 0x11
        /*006e*/ 	.short	(.L_19 - .L_18)
	.align		4
.L_18:
        /*0070*/ 	.word	index@(_Z17update_convectivePfS_PKfS1_S1_S1_iiffffi)
        /*0074*/ 	.word	0x00000000


	//----- nvinfo : EIATTR_REGCOUNT
	.align		4
.L_19:
        /*0078*/ 	.byte	0x04, 0x2f
        /*007a*/ 	.short	(.L_21 - .L_20)
	.align		4
.L_20:
        /*007c*/ 	.word	index@(_Z14viscosity_stepPfS_iifffffi)
        /*0080*/ 	.word	0x00000020


	//----- nvinfo : EIATTR_FRAME_SIZE
	.align		4
.L_21:
        /*0084*/ 	.byte	0x04, 0x11
        /*0086*/ 	.short	(.L_23 - .L_22)
	.align		4
.L_22:
        /*0088*/ 	.word	index@($__internal_1_$__cuda_sm3x_div_rn_noftz_f32_slowpath)
        /*008c*/ 	.word	0x00000000


	//----- nvinfo : EIATTR_FRAME_SIZE
	.align		4
.L_23:
        /*0090*/ 	.byte	0x04, 0x11
        /*0092*/ 	.short	(.L_25 - .L_24)
	.align		4
.L_24:
        /*0094*/ 	.word	index@($__internal_0_$__cuda_sm20_rcp_rn_f32_slowpath)
        /*0098*/ 	.word	0x00000000


	//----- nvinfo : EIATTR_FRAME_SIZE
	.align		4
.L_25:
        /*009c*/ 	.byte	0x04, 0x11
        /*009e*/ 	.short	(.L_27 - .L_26)
	.align		4
.L_26:
        /*00a0*/ 	.word	index@(_Z14viscosity_stepPfS_iifffffi)
        /*00a4*/ 	.word	0x00000000


	//----- nvinfo : EIATTR_MIN_STACK_SIZE
	.align		4
.L_27:
        /*00a8*/ 	.byte	0x04, 0x12
        /*00aa*/ 	.short	(.L_29 - .L_28)
	.align		4
.L_28:
        /*00ac*/ 	.word	index@(_Z14viscosity_stepPfS_iifffffi)
        /*00b0*/ 	.word	0x00000000


	//----- nvinfo : EIATTR_MIN_STACK_SIZE
	.align		4
.L_29:
        /*00b4*/ 	.byte	0x04, 0x12
        /*00b6*/ 	.short	(.L_31 - .L_30)
	.align		4
.L_30:
        /*00b8*/ 	.word	index@(_Z17update_convectivePfS_PKfS1_S1_S1_iiffffi)
        /*00bc*/ 	.word	0x00000000


	//----- nvinfo : EIATTR_MIN_STACK_SIZE
	.align		4
.L_31:
        /*00c0*/ 	.byte	0x04, 0x12
        /*00c2*/ 	.short	(.L_33 - .L_32)
	.align		4
.L_32:
        /*00c4*/ 	.word	index@(_Z13flux_y_kernelPKfS0_PfS1_iifi)
        /*00c8*/ 	.word	0x00000000


	//----- nvinfo : EIATTR_MIN_STACK_SIZE
	.align		4
.L_33:
        /*00cc*/ 	.byte	0x04, 0x12
        /*00ce*/ 	.short	(.L_35 - .L_34)
	.align		4
.L_34:
        /*00d0*/ 	.word	index@(_Z13flux_x_kernelPKfS0_PfS1_iifi)
        /*00d4*/ 	.word	0x00000000


	//----- nvinfo : EIATTR_MIN_STACK_SIZE
	.align		4
.L_35:
        /*00d8*/ 	.byte	0x04, 0x12
        /*00da*/ 	.short	(.L_37 - .L_36)
	.align		4
.L_36:
        /*00dc*/ 	.word	index@(_Z19wavespeed_block_maxPKfS0_fiiffPf)
        /*00e0*/ 	.word	0x00000000
.L_37:


//--------------------- .nv.compat                --------------------------
	.section	.nv.compat,"",@"SHT_CUDA_COMPAT_INFO"
	.align	4
        /*0000*/ 	.byte	0x02, 0x09, 0x00, 0x00, 0x02, 0x02, 0x01, 0x00, 0x02, 0x05, 0x05, 0x00, 0x03, 0x07, 0x01, 0x01
        /*0010*/ 	.byte	0x02, 0x03, 0x00, 0x00, 0x02, 0x06, 0x01, 0x00, 0x04, 0x0b, 0x08, 0x00, 0x01, 0x00, 0x00, 0x00
        /*0020*/ 	.byte	0x00, 0x00, 0x00, 0x00


//--------------------- .nv.info._Z14viscosity_stepPfS_iifffffi --------------------------
	.section	.nv.info._Z14viscosity_stepPfS_iifffffi,"",@"SHT_CUDA_INFO"
	.sectionflags	@""
	.align	4


	//----- nvinfo : EIATTR_CUDA_API_VERSION
	.align		4
        /*0000*/ 	.byte	0x04, 0x37
        /*0002*/ 	.short	(.L_39 - .L_38)
.L_38:
        /*0004*/ 	.word	0x00000082


	//----- nvinfo : EIATTR_KPARAM_INFO
	.align		4
.L_39:
        /*0008*/ 	.byte	0x04, 0x17
        /*000a*/ 	.short	(.L_41 - .L_40)
.L_40:
        /*000c*/ 	.word	0x00000000
        /*0010*/ 	.short	0x0009
        /*0012*/ 	.short	0x002c
        /*0014*/ 	.byte	0x00, 0xf0, 0x11, 0x00


	//----- nvinfo : EIATTR_KPARAM_INFO
	.align		4
.L_41:
        /*0018*/ 	.byte	0x04, 0x17
        /*001a*/ 	.short	(.L_43 - .L_42)
.L_42:
        /*001c*/ 	.word	0x00000000
        /*0020*/ 	.short	0x0008
        /*0022*/ 	.short	0x0028
        /*0024*/ 	.byte	0x00, 0xf0, 0x11, 0x00


	//----- nvinfo : EIATTR_KPARAM_INFO
	.align		4
.L_43:
        /*0028*/ 	.byte	0x04, 0x17
        /*002a*/ 	.short	(.L_45 - .L_44)
.L_44:
        /*002c*/ 	.word	0x00000000
        /*0030*/ 	.short	0x0007
        /*0032*/ 	.short	0x0024
        /*0034*/ 	.byte	0x00, 0xf0, 0x11, 0x00


	//----- nvinfo : EIATTR_KPARAM_INFO
	.align		4
.L_45:
        /*0038*/ 	.byte	0x04, 0x17
        /*003a*/ 	.short	(.L_47 - .L_46)
.L_46:
        /*003c*/ 	.word	0x00000000
        /*0040*/ 	.short	0x0006
        /*0042*/ 	.short	0x0020
        /*0044*/ 	.byte	0x00, 0xf0, 0x11, 0x00


	//----- nvinfo : EIATTR_KPARAM_INFO
	.align		4
.L_47:
        /*0048*/ 	.byte	0x04, 0x17
        /*004a*/ 	.short	(.L_49 - .L_48)
.L_48:
        /*004c*/ 	.word	0x00000000
        /*0050*/ 	.short	0x0005
        /*0052*/ 	.short	0x001c
        /*0054*/ 	.byte	0x00, 0xf0, 0x11, 0x00


	//----- nvinfo : EIATTR_KPARAM_INFO
	.align		4
.L_49:
        /*0058*/ 	.byte	0x04, 0x17
        /*005a*/ 	.short	(.L_51 - .L_50)
.L_50:
        /*005c*/ 	.word	0x00000000
        /*0060*/ 	.short	0x0004
        /*0062*/ 	.short	0x0018
        /*0064*/ 	.byte	0x00, 0xf0, 0x11, 0x00


	//----- nvinfo : EIATTR_KPARAM_INFO
	.align		4
.L_51:
        /*0068*/ 	.byte	0x04, 0x17
        /*006a*/ 	.short	(.L_53 - .L_52)
.L_52:
        /*006c*/ 	.word	0x00000000
        /*0070*/ 	.short	0x0003
        /*0072*/ 	.short	0x0014
        /*0074*/ 	.byte	0x00, 0xf0, 0x11, 0x00


	//----- nvinfo : EIATTR_KPARAM_INFO
	.align		4
.L_53:
        /*0078*/ 	.byte	0x04, 0x17
        /*007a*/ 	.short	(.L_55 - .L_54)
.L_54:
        /*007c*/ 	.word	0x00000000
        /*0080*/ 	.short	0x0002
        /*0082*/ 	.short	0x0010
        /*0084*/ 	.byte	0x00, 0xf0, 0x11, 0x00


	//----- nvinfo : EIATTR_KPARAM_INFO
	.align		4
.L_55:
        /*0088*/ 	.byte	0x04, 0x17
        /*008a*/ 	.short	(.L_57 - .L_56)
.L_56:
        /*008c*/ 	.word	0x00000000
        /*0090*/ 	.short	0x0001
        /*0092*/ 	.short	0x0008
        /*0094*/ 	.byte	0x00, 0xf5, 0x21, 0x00


	//----- nvinfo : EIATTR_KPARAM_INFO
	.align		4
.L_57:
        /*0098*/ 	.byte	0x04, 0x17
        /*009a*/ 	.short	(.L_59 - .L_58)
.L_58:
        /*009c*/ 	.word	0x00000000
        /*00a0*/ 	.short	0x0000
        /*00a2*/ 	.short	0x0000
        /*00a4*/ 	.byte	0x00, 0xf5, 0x21, 0x00


	//----- nvinfo : EIATTR_SPARSE_MMA_MASK
	.align		4
.L_59:
        /*00a8*/ 	.byte	0x03, 0x50
        /*00aa*/ 	.short	0x0000


	//----- nvinfo : EIATTR_MAXREG_COUNT
	.align		4
        /*00ac*/ 	.byte	0x03, 0x1b
        /*00ae*/ 	.short	0x00ff


	//----- nvinfo : EIATTR_MERCURY_ISA_VERSION
	.align		4
        /*00b0*/ 	.byte	0x03, 0x5f
        /*00b2*/ 	.short	0x0101


	//----- nvinfo : EIATTR_VRC_CTA_INIT_COUNT
	.align		4
        /*00b4*/ 	.byte	0x02, 0x4a
	.zero		1
	.zero		1


	//----- nvinfo : EIATTR_EXIT_INSTR_OFFSETS
	.align		4
        /*00b8*/ 	.byte	0x04, 0x1c
        /*00ba*/ 	.short	(.L_61 - .L_60)


	//   ....[0]....
.L_60:
        /*00bc*/ 	.word	0x000000c0


	//   ....[1]....
        /*00c0*/ 	.word	0x00002780


	//----- nvinfo : EIATTR_CRS_STACK_SIZE
	.align		4
.L_61:
        /*00c4*/ 	.byte	0x04, 0x1e
        /*00c6*/ 	.short	(.L_63 - .L_62)
.L_62:
        /*00c8*/ 	.word	0x00000000


	//----- nvinfo : EIATTR_CBANK_PARAM_SIZE
	.align		4
.L_63:
        /*00cc*/ 	.byte	0x03, 0x19
        /*00ce*/ 	.short	0x0030


	//----- nvinfo : EIATTR_PARAM_CBANK
	.align		4
        /*00d0*/ 	.byte	0x04, 0x0a
        /*00d2*/ 	.short	(.L_65 - .L_64)
	.align		4
.L_64:
        /*00d4*/ 	.word	index@(.nv.constant0._Z14viscosity_stepPfS_iifffffi)
        /*00d8*/ 	.short	0x0380
        /*00da*/ 	.short	0x0030


	//----- nvinfo : EIATTR_SW_WAR
	.align		4
.L_65:
        /*00dc*/ 	.byte	0x04, 0x36
        /*00de*/ 	.short	(.L_67 - .L_66)
.L_66:
        /*00e0*/ 	.word	0x00000008
.L_67:


//--------------------- .nv.info._Z17update_convectivePfS_PKfS1_S1_S1_iiffffi --------------------------
	.section	.nv.info._Z17update_convectivePfS_PKfS1_S1_S1_iiffffi,"",@"SHT_CUDA_INFO"
	.sectionflags	@""
	.align	4


	//----- nvinfo : EIATTR_CUDA_API_VERSION
	.align		4
        /*0000*/ 	.byte	0x04, 0x37
        /*0002*/ 	.short	(.L_69 - .L_68)
.L_68:
        /*0004*/ 	.word	0x00000082


	//----- nvinfo : EIATTR_KPARAM_INFO
	.align		4
.L_69:
        /*0008*/ 	.byte	0x04, 0x17
        /*000a*/ 	.short	(.L_71 - .L_70)
.L_70:
        /*000c*/ 	.word	0x00000000
        /*0010*/ 	.short	0x000c
        /*0012*/ 	.short	0x0048
        /*0014*/ 	.byte	0x00, 0xf0, 0x11, 0x00


	//----- nvinfo : EIATTR_KPARAM_INFO
	.align		4
.L_71:
        /*0018*/ 	.byte	0x04, 0x17
        /*001a*/ 	.short	(.L_73 - .L_72)
.L_72:
        /*001c*/ 	.word	0x00000000
        /*0020*/ 	.short	0x000b
        /*0022*/ 	.short	0x0044
        /*0024*/ 	.byte	0x00, 0xf0, 0x11, 0x00


	//----- nvinfo : EIATTR_KPARAM_INFO
	.align		4
.L_73:
        /*0028*/ 	.byte	0x04, 0x17
        /*002a*/ 	.short	(.L_75 - .L_74)
.L_74:
        /*002c*/ 	.word	0x00000000
        /*0030*/ 	.short	0x000a
        /*0032*/ 	.short	0x0040
        /*0034*/ 	.byte	0x00, 0xf0, 0x11, 0x00


	//----- nvinfo : EIATTR_KPARAM_INFO
	.align		4
.L_75:
        /*0038*/ 	.byte	0x04, 0x17
        /*003a*/ 	.short	(.L_77 - .L_76)
.L_76:
        /*003c*/ 	.word	0x00000000
        /*0040*/ 	.short	0x0009
        /*0042*/ 	.short	0x003c
        /*0044*/ 	.byte	0x00, 0xf0, 0x11, 0x00


	//----- nvinfo : EIATTR_KPARAM_INFO
	.align		4
.L_77:
        /*0048*/ 	.byte	0x04, 0x17
        /*004a*/ 	.short	(.L_79 - .L_78)
.L_78:
        /*004c*/ 	.word	0x00000000
        /*0050*/ 	.short	0x0008
        /*0052*/ 	.short	0x0038
        /*0054*/ 	.byte	0x00, 0xf0, 0x11, 0x00


	//----- nvinfo : EIATTR_KPARAM_INFO
	.align		4
.L_79:
        /*0058*/ 	.byte	0x04, 0x17
        /*005a*/ 	.short	(.L_81 - .L_80)
.L_80:
        /*005c*/ 	.word	0x00000000
        /*0060*/ 	.short	0x0007
        /*0062*/ 	.short	0x0034
        /*0064*/ 	.byte	0x00, 0xf0, 0x11, 0x00


	//----- nvinfo : EIATTR_KPARAM_INFO
	.align		4
.L_81:
        /*0068*/ 	.byte	0x04, 0x17
        /*006a*/ 	.short	(.L_83 - .L_82)
.L_82:
        /*006c*/ 	.word	0x00000000
        /*0070*/ 	.short	0x0006
        /*0072*/ 	.short	0x0030
        /*0074*/ 	.byte	0x00, 0xf0, 0x11, 0x00


	//----- nvinfo : EIATTR_KPARAM_INFO
	.align		4
.L_83:
        /*0078*/ 	.byte	0x04, 0x17
        /*007a*/ 	.short	(.L_85 - .L_84)
.L_84:
        /*007c*/ 	.word	0x00000000
        /*0080*/ 	.short	0x0005
        /*0082*/ 	.short	0x0028
        /*0084*/ 	.byte	0x00, 0xf5, 0x21, 0x00


	//----- nvinfo : EIATTR_KPARAM_INFO
	.align		4
.L_85:
        /*0088*/ 	.byte	0x04, 0x17
        /*008a*/ 	.short	(.L_87 - .L_86)
.L_86:
        /*008c*/ 	.word	0x00000000
        /*0090*/ 	.short	0x0004
        /*0092*/ 	.short	0x0020
        /*0094*/ 	.byte	0x00, 0xf5, 0x21, 0x00


	//----- nvinfo : EIATTR_KPARAM_INFO
	.align		4
.L_87:
        /*0098*/ 	.byte	0x04, 0x17
        /*009a*/ 	.short	(.L_89 - .L_88)
.L_88:
        /*009c*/ 	.word	0x00000000
        /*00a0*/ 	.short	0x0003
        /*00a2*/ 	.short	0x0018
        /*00a4*/ 	.byte	0x00, 0xf5, 0x21, 0x00


	//----- nvinfo : EIATTR_KPARAM_INFO
	.align		4
.L_89:
        /*00a8*/ 	.byte	0x04, 0x17
        /*00aa*/ 	.short	(.L_91 - .L_90)
.L_90:
        /*00ac*/ 	.word	0x00000000
        /*00b0*/ 	.short	0x0002
        /*00b2*/ 	.short	0x0010
        /*00b4*/ 	.byte	0x00, 0xf5, 0x21, 0x00


	//----- nvinfo : EIATTR_KPARAM_INFO
	.align		4
.L_91:
        /*00b8*/ 	.byte	0x04, 0x17
        /*00ba*/ 	.short	(.L_93 - .L_92)
.L_92:
        /*00bc*/ 	.word	0x00000000
        /*00c0*/ 	.short	0x0001
        /*00c2*/ 	.short	0x0008
        /*00c4*/ 	.byte	0x00, 0xf5, 0x21, 0x00


	//----- nvinfo : EIATTR_KPARAM_INFO
	.align		4
.L_93:
        /*00c8*/ 	.byte	0x04, 0x17
        /*00ca*/ 	.short	(.L_95 - .L_94)
.L_94:
        /*00cc*/ 	.word	0x00000000
        /*00d0*/ 	.short	0x0000
        /*00d2*/ 	.short	0x0000
        /*00d4*/ 	.byte	0x00, 0xf5, 0x21, 0x00


	//----- nvinfo : EIATTR_SPARSE_MMA_MASK
	.align		4
.L_95:
        /*00d8*/ 	.byte	0x03, 0x50
        /*00da*/ 	.short	0x0000


	//----- nvinfo : EIATTR_MAXREG_COUNT
	.align		4
        /*00dc*/ 	.byte	0x03, 0x1b
        /*00de*/ 	.short	0x00ff


	//----- nvinfo : EIATTR_MERCURY_ISA_VERSION
	.align		4
        /*00e0*/ 	.byte	0x03, 0x5f
        /*00e2*/ 	.short	0x0101


	//----- nvinfo : EIATTR_VRC_CTA_INIT_COUNT
	.align		4
        /*00e4*/ 	.byte	0x02, 0x4a
	.zero		1
	.zero		1


	//----- nvinfo : EIATTR_EXIT_INSTR_OFFSETS
	.align		4
        /*00e8*/ 	.byte	0x04, 0x1c
        /*00ea*/ 	.short	(.L_97 - .L_96)


	//   ....[0]....
.L_96:
        /*00ec*/ 	.word	0x000000c0


	//   ....[1]....
        /*00f0*/ 	.word	0x00001840


	//----- nvinfo : EIATTR_CRS_STACK_SIZE
	.align		4
.L_97:
        /*00f4*/ 	.byte	0x04, 0x1e
        /*00f6*/ 	.short	(.L_99 - .L_98)
.L_98:
        /*00f8*/ 	.word	0x00000000


	//----- nvinfo : EIATTR_CBANK_PARAM_SIZE
	.align		4
.L_99:
        /*00fc*/ 	.byte	0x03, 0x19
        /*00fe*/ 	.short	0x004c


	//----- nvinfo : EIATTR_PARAM_CBANK
	.align		4
        /*0100*/ 	.byte	0x04, 0x0a
        /*0102*/ 	.short	(.L_101 - .L_100)
	.align		4
.L_100:
        /*0104*/ 	.word	index@(.nv.constant0._Z17update_convectivePfS_PKfS1_S1_S1_iiffffi)
        /*0108*/ 	.short	0x0380
        /*010a*/ 	.short	0x004c


	//----- nvinfo : EIATTR_SW_WAR
	.align		4
.L_101:
        /*010c*/ 	.byte	0x04, 0x36
        /*010e*/ 	.short	(.L_103 - .L_102)
.L_102:
        /*0110*/ 	.word	0x00000008
.L_103:


//--------------------- .nv.info._Z13flux_y_kernelPKfS0_PfS1_iifi --------------------------
	.section	.nv.info._Z13flux_y_kernelPKfS0_PfS1_iifi,"",@"SHT_CUDA_INFO"
	.sectionflags	@""
	.align	4


	//----- nvinfo : EIATTR_CUDA_API_VERSION
	.align		4
        /*0000*/ 	.byte	0x04, 0x37
        /*0002*/ 	.short	(.L_105 - .L_104)
.L_104:
        /*0004*/ 	.word	0x00000082


	//----- nvinfo : EIATTR_KPARAM_INFO
	.align		4
.L_105:
        /*0008*/ 	.byte	0x04, 0x17
        /*000a*/ 	.short	(.L_107 - .L_106)
.L_106:
        /*000c*/ 	.word	0x00000000
        /*0010*/ 	.short	0x0007
        /*0012*/ 	.short	0x002c
        /*0014*/ 	.byte	0x00, 0xf0, 0x11, 0x00


	//----- nvinfo : EIATTR_KPARAM_INFO
	.align		4
.L_107:
        /*0018*/ 	.byte	0x04, 0x17
        /*001a*/ 	.short	(.L_109 - .L_108)
.L_108:
        /*001c*/ 	.word	0x00000000
        /*0020*/ 	.short	0x0006
        /*0022*/ 	.short	0x0028
        /*0024*/ 	.byte	0x00, 0xf0, 0x11, 0x00


	//----- nvinfo : EIATTR_KPARAM_INFO
	.align		4
.L_109:
        /*0028*/ 	.byte	0x04, 0x17
        /*002a*/ 	.short	(.L_111 - .L_110)
.L_110:
        /*002c*/ 	.word	0x00000000
        /*0030*/ 	.short	0x0005
        /*0032*/ 	.short	0x0024
        /*0034*/ 	.byte	0x00, 0xf0, 0x11, 0x00


	//----- nvinfo : EIATTR_KPARAM_INFO
	.align		4
.L_111:
        /*0038*/ 	.byte	0x04, 0x17
        /*003a*/ 	.short	(.L_113 - .L_112)
.L_112:
        /*003c*/ 	.word	0x00000000
        /*0040*/ 	.short	0x0004
        /*0042*/ 	.short	0x0020
        /*0044*/ 	.byte	0x00, 0xf0, 0x11, 0x00


	//----- nvinfo : EIATTR_KPARAM_INFO
	.align		4
.L_113:
        /*0048*/ 	.byte	0x04, 0x17
        /*004a*/ 	.short	(.L_115 - .L_114)
.L_114:
        /*004c*/ 	.word	0x00000000
        /*0050*/ 	.short	0x0003
        /*0052*/ 	.short	0x0018
        /*0054*/ 	.byte	0x00, 0xf5, 0x21, 0x00


	//----- nvinfo : EIATTR_KPARAM_INFO
	.align		4
.L_115:
        /*0058*/ 	.byte	0x04, 0x17
        /*005a*/ 	.short	(.L_117 - .L_116)
.L_116:
        /*005c*/ 	.word	0x00000000
        /*0060*/ 	.short	0x0002
        /*0062*/ 	.short	0x0010
        /*0064*/ 	.byte	0x00, 0xf5, 0x21, 0x00


	//----- nvinfo : EIATTR_KPARAM_INFO
	.align		4
.L_117:
        /*0068*/ 	.byte	0x04, 0x17
        /*006a*/ 	.short	(.L_119 - .L_118)
.L_118:
        /*006c*/ 	.word	0x00000000
        /*0070*/ 	.short	0x0001
        /*0072*/ 	.short	0x0008
        /*0074*/ 	.byte	0x00, 0xf5, 0x21, 0x00


	//----- nvinfo : EIATTR_KPARAM_INFO
	.align		4
.L_119:
        /*0078*/ 	.byte	0x04, 0x17
        /*007a*/ 	.short	(.L_121 - .L_120)
.L_120:
        /*007c*/ 	.word	0x00000000
        /*0080*/ 	.short	0x0000
        /*0082*/ 	.short	0x0000
        /*0084*/ 	.byte	0x00, 0xf5, 0x21, 0x00


	//----- nvinfo : EIATTR_SPARSE_MMA_MASK
	.align		4
.L_121:
        /*0088*/ 	.byte	0x03, 0x50
        /*008a*/ 	.short	0x0000


	//----- nvinfo : EIATTR_MAXREG_COUNT
	.align		4
        /*008c*/ 	.byte	0x03, 0x1b
        /*008e*/ 	.short	0x00ff


	//----- nvinfo : EIATTR_MERCURY_ISA_VERSION
	.align		4
        /*0090*/ 	.byte	0x03, 0x5f
        /*0092*/ 	.short	0x0101


	//----- nvinfo : EIATTR_VRC_CTA_INIT_COUNT
	.align		4
        /*0094*/ 	.byte	0x02, 0x4a
	.zero		1
	.zero		1


	//----- nvinfo : EIATTR_EXIT_INSTR_OFFSETS
	.align		4
        /*0098*/ 	.byte	0x04, 0x1c
        /*009a*/ 	.short	(.L_123 - .L_122)


	//   ....[0]....
.L_122:
        /*009c*/ 	.word	0x000000c0


	//   ....[1]....
        /*00a0*/ 	.word	0x00001260


	//----- nvinfo : EIATTR_CBANK_PARAM_SIZE
	.align		4
.L_123:
        /*00a4*/ 	.byte	0x03, 0x19
        /*00a6*/ 	.short	0x0030


	//----- nvinfo : EIATTR_PARAM_CBANK
	.align		4
        /*00a8*/ 	.byte	0x04, 0x0a
        /*00aa*/ 	.short	(.L_125 - .L_124)
	.align		4
.L_124:
        /*00ac*/ 	.word	index@(.nv.constant0._Z13flux_y_kernelPKfS0_PfS1_iifi)
        /*00b0*/ 	.short	0x0380
        /*00b2*/ 	.short	0x0030


	//----- nvinfo : EIATTR_SW_WAR
	.align		4
.L_125:
        /*00b4*/ 	.byte	0x04, 0x36
        /*00b6*/ 	.short	(.L_127 - .L_126)
.L_126:
        /*00b8*/ 	.word	0x00000008
.L_127:


//--------------------- .nv.info._Z13flux_x_kernelPKfS0_PfS1_iifi --------------------------
	.section	.nv.info._Z13flux_x_kernelPKfS0_PfS1_iifi,"",@"SHT_CUDA_INFO"
	.sectionflags	@""
	.align	4


	//----- nvinfo : EIATTR_CUDA_API_VERSION
	.align		4
        /*0000*/ 	.byte	0x04, 0x37
        /*0002*/ 	.short	(.L_129 - .L_128)
.L_128:
        /*0004*/ 	.word	0x00000082


	//----- nvinfo : EIATTR_KPARAM_INFO
	.align		4
.L_129:
        /*0008*/ 	.byte	0x04, 0x17
        /*000a*/ 	.short	(.L_131 - .L_130)
.L_130:
        /*000c*/ 	.word	0x00000000
        /*0010*/ 	.short	0x0007
        /*0012*/ 	.short	0x002c
        /*0014*/ 	.byte	0x00, 0xf0, 0x11, 0x00


	//----- nvinfo : EIATTR_KPARAM_INFO
	.align		4
.L_131:
        /*0018*/ 	.byte	0x04, 0x17
        /*001a*/ 	.short	(.L_133 - .L_132)
.L_132:
        /*001c*/ 	.word	0x00000000
        /*0020*/ 	.short	0x0006
        /*0022*/ 	.short	0x0028
        /*0024*/ 	.byte	0x00, 0xf0, 0x11, 0x00


	//----- nvinfo : EIATTR_KPARAM_INFO
	.align		4
.L_133:
        /*0028*/ 	.byte	0x04, 0x17
        /*002a*/ 	.short	(.L_135 - .L_134)
.L_134:
        /*002c*/ 	.word	0x00000000
        /*0030*/ 	.short	0x0005
        /*0032*/ 	.short	0x0024
        /*0034*/ 	.byte	0x00, 0xf0, 0x11, 0x00


	//----- nvinfo : EIATTR_KPARAM_INFO
	.align		4
.L_135:
        /*0038*/ 	.byte	0x04, 0x17
        /*003a*/ 	.short	(.L_137 - .L_136)
.L_136:
        /*003c*/ 	.word	0x00000000
        /*0040*/ 	.short	0x0004
        /*0042*/ 	.short	0x0020
        /*0044*/ 	.byte	0x00, 0xf0, 0x11, 0x00


	//----- nvinfo : EIATTR_KPARAM_INFO
	.align		4
.L_137:
        /*0048*/ 	.byte	0x04, 0x17
        /*004a*/ 	.short	(.L_139 - .L_138)
.L_138:
        /*004c*/ 	.word	0x00000000
        /*0050*/ 	.short	0x0003
        /*0052*/ 	.short	0x0018
        /*0054*/ 	.byte	0x00, 0xf5, 0x21, 0x00


	//----- nvinfo : EIATTR_KPARAM_INFO
	.align		4
.L_139:
        /*0058*/ 	.byte	0x04, 0x17
        /*005a*/ 	.short	(.L_141 - .L_140)
.L_140:
        /*005c*/ 	.word	0x00000000
        /*0060*/ 	.short	0x0002
        /*0062*/ 	.short	0x0010
        /*0064*/ 	.byte	0x00, 0xf5, 0x21, 0x00


	//----- nvinfo : EIATTR_KPARAM_INFO
	.align		4
.L_141:
        /*0068*/ 	.byte	0x04, 0x17
        /*006a*/ 	.short	(.L_143 - .L_142)
.L_142:
        /*006c*/ 	.word	0x00000000
        /*0070*/ 	.short	0x0001
        /*0072*/ 	.short	0x0008
        /*0074*/ 	.byte	0x00, 0xf5, 0x21, 0x00


	//----- nvinfo : EIATTR_KPARAM_INFO
	.align		4
.L_143:
        /*0078*/ 	.byte	0x04, 0x17
        /*007a*/ 	.short	(.L_145 - .L_144)
.L_144:
        /*007c*/ 	.word	0x00000000
        /*0080*/ 	.short	0x0000
        /*0082*/ 	.short	0x0000
        /*0084*/ 	.byte	0x00, 0xf5, 0x21, 0x00


	//----- nvinfo : EIATTR_SPARSE_MMA_MASK
	.align		4
.L_145:
        /*0088*/ 	.byte	0x03, 0x50
        /*008a*/ 	.short	0x0000


	//----- nvinfo : EIATTR_MAXREG_COUNT
	.align		4
        /*008c*/ 	.byte	0x03, 0x1b
        /*008e*/ 	.short	0x00ff


	//----- nvinfo : EIATTR_MERCURY_ISA_VERSION
	.align		4
        /*0090*/ 	.byte	0x03, 0x5f
        /*0092*/ 	.short	0x0101


	//----- nvinfo : EIATTR_VRC_CTA_INIT_COUNT
	.align		4
        /*0094*/ 	.byte	0x02, 0x4a
	.zero		1
	.zero		1


	//----- nvinfo : EIATTR_EXIT_INSTR_OFFSETS
	.align		4
        /*0098*/ 	.byte	0x04, 0x1c
        /*009a*/ 	.short	(.L_147 - .L_146)


	//   ....[0]....
.L_146:
        /*009c*/ 	.word	0x000000c0


	//   ....[1]....
        /*00a0*/ 	.word	0x00001440


	//----- nvinfo : EIATTR_CBANK_PARAM_SIZE
	.align		4
.L_147:
        /*00a4*/ 	.byte	0x03, 0x19
        /*00a6*/ 	.short	0x0030


	//----- nvinfo : EIATTR_PARAM_CBANK
	.align		4
        /*00a8*/ 	.byte	0x04, 0x0a
        /*00aa*/ 	.short	(.L_149 - .L_148)
	.align		4
.L_148:
        /*00ac*/ 	.word	index@(.nv.constant0._Z13flux_x_kernelPKfS0_PfS1_iifi)
        /*00b0*/ 	.short	0x0380
        /*00b2*/ 	.short	0x0030


	//----- nvinfo : EIATTR_SW_WAR
	.align		4
.L_149:
        /*00b4*/ 	.byte	0x04, 0x36
        /*00b6*/ 	.short	(.L_151 - .L_150)
.L_150:
        /*00b8*/ 	.word	0x00000008
.L_151:


//--------------------- .nv.info._Z19wavespeed_block_maxPKfS0_fiiffPf --------------------------
	.section	.nv.info._Z19wavespeed_block_maxPKfS0_fiiffPf,"",@"SHT_CUDA_INFO"
	.sectionflags	@""
	.align	4


	//----- nvinfo : EIATTR_CUDA_API_VERSION
	.align		4
        /*0000*/ 	.byte	0x04, 0x37
        /*0002*/ 	.short	(.L_153 - .L_152)
.L_152:
        /*0004*/ 	.word	0x00000082


	//----- nvinfo : EIATTR_KPARAM_INFO
	.align		4
.L_153:
        /*0008*/ 	.byte	0x04, 0x17
        /*000a*/ 	.short	(.L_155 - .L_154)
.L_154:
        /*000c*/ 	.word	0x00000000
        /*0010*/ 	.short	0x0007
        /*0012*/ 	.short	0x0028
        /*0014*/ 	.byte	0x00, 0xf5, 0x21, 0x00


	//----- nvinfo : EIATTR_KPARAM_INFO
	.align		4
.L_155:
        /*0018*/ 	.byte	0x04, 0x17
        /*001a*/ 	.short	(.L_157 - .L_156)
.L_156:
        /*001c*/ 	.word	0x00000000
        /*0020*/ 	.short	0x0006
        /*0022*/ 	.short	0x0020
        /*0024*/ 	.byte	0x00, 0xf0, 0x11, 0x00


	//----- nvinfo : EIATTR_KPARAM_INFO
	.align		4
.L_157:
        /*0028*/ 	.byte	0x04, 0x17
        /*002a*/ 	.short	(.L_159 - .L_158)
.L_158:
        /*002c*/ 	.word	0x00000000
        /*0030*/ 	.short	0x0005
        /*0032*/ 	.short	0x001c
        /*0034*/ 	.byte	0x00, 0xf0, 0x11, 0x00


	//----- nvinfo : EIATTR_KPARAM_INFO
	.align		4
.L_159:
        /*0038*/ 	.byte	0x04, 0x17
        /*003a*/ 	.short	(.L_161 - .L_160)
.L_160:
        /*003c*/ 	.word	0x00000000
        /*0040*/ 	.short	0x0004
        /*0042*/ 	.short	0x0018
        /*0044*/ 	.byte	0x00, 0xf0, 0x11, 0x00


	//----- nvinfo : EIATTR_KPARAM_INFO
	.align		4
.L_161:
        /*0048*/ 	.byte	0x04, 0x17
        /*004a*/ 	.short	(.L_163 - .L_162)
.L_162:
        /*004c*/ 	.word	0x00000000
        /*0050*/ 	.short	0x0003
        /*0052*/ 	.short	0x0014
        /*0054*/ 	.byte	0x00, 0xf0, 0x11, 0x00


	//----- nvinfo : EIATTR_KPARAM_INFO
	.align		4
.L_163:
        /*0058*/ 	.byte	0x04, 0x17
        /*005a*/ 	.short	(.L_165 - .L_164)
.L_164:
        /*005c*/ 	.word	0x00000000
        /*0060*/ 	.short	0x0002
        /*0062*/ 	.short	0x0010
        /*0064*/ 	.byte	0x00, 0xf0, 0x11, 0x00


	//----- nvinfo : EIATTR_KPARAM_INFO
	.align		4
.L_165:
        /*0068*/ 	.byte	0x04, 0x17
        /*006a*/ 	.short	(.L_167 - .L_166)
.L_166:
        /*006c*/ 	.word	0x00000000
        /*0070*/ 	.short	0x0001
        /*0072*/ 	.short	0x0008
        /*0074*/ 	.byte	0x00, 0xf5, 0x21, 0x00


	//----- nvinfo : EIATTR_KPARAM_INFO
	.align		4
.L_167:
        /*0078*/ 	.byte	0x04, 0x17
        /*007a*/ 	.short	(.L_169 - .L_168)
.L_168:
        /*007c*/ 	.word	0x00000000
        /*0080*/ 	.short	0x0000
        /*0082*/ 	.short	0x0000
        /*0084*/ 	.byte	0x00, 0xf5, 0x21, 0x00


	//----- nvinfo : EIATTR_SPARSE_MMA_MASK
	.align		4
.L_169:
        /*0088*/ 	.byte	0x03, 0x50
        /*008a*/ 	.short	0x0000


	//----- nvinfo : EIATTR_MAXREG_COUNT
	.align		4
        /*008c*/ 	.byte	0x03, 0x1b
        /*008e*/ 	.short	0x00ff


	//----- nvinfo : EIATTR_NUM_BARRIERS
	.align		4
        /*0090*/ 	.byte	0x02, 0x4c
        /*0092*/ 	.byte	0x01
	.zero		1


	//----- nvinfo : EIATTR_MERCURY_ISA_VERSION
	.align		4
        /*0094*/ 	.byte	0x03, 0x5f
        /*0096*/ 	.short	0x0101


	//----- nvinfo : EIATTR_VRC_CTA_INIT_COUNT
	.align		4
        /*0098*/ 	.byte	0x02, 0x4a
	.zero		1
	.zero		1


	//----- nvinfo : EIATTR_EXIT_INSTR_OFFSETS
	.align		4
        /*009c*/ 	.byte	0x04, 0x1c
        /*009e*/ 	.short	(.L_171 - .L_170)


	//   ....[0]....
.L_170:
        /*00a0*/ 	.word	0x00000900


	//   ....[1]....
        /*00a4*/ 	.word	0x000009a0


	//----- nvinfo : EIATTR_CRS_STACK_SIZE
	.align		4
.L_171:
        /*00a8*/ 	.byte	0x04, 0x1e
        /*00aa*/ 	.short	(.L_173 - .L_172)
.L_172:
        /*00ac*/ 	.word	0x00000000


	//----- nvinfo : EIATTR_CBANK_PARAM_SIZE
	.align		4
.L_173:
        /*00b0*/ 	.byte	0x03, 0x19
        /*00b2*/ 	.short	0x0030


	//----- nvinfo : EIATTR_PARAM_CBANK
	.align		4
        /*00b4*/ 	.byte	0x04, 0x0a
        /*00b6*/ 	.short	(.L_175 - .L_174)
	.align		4
.L_174:
        /*00b8*/ 	.word	index@(.nv.constant0._Z19wavespeed_block_maxPKfS0_fiiffPf)
        /*00bc*/ 	.short	0x0380
        /*00be*/ 	.short	0x0030


	//----- nvinfo : EIATTR_SW_WAR
	.align		4
.L_175:
        /*00c0*/ 	.byte	0x04, 0x36
        /*00c2*/ 	.short	(.L_177 - .L_176)
.L_176:
        /*00c4*/ 	.word	0x00000008
.L_177:


//--------------------- .nv.callgraph             --------------------------
	.section	.nv.callgraph,"",@"SHT_CUDA_CALLGRAPH"
	.align	4
	.sectionentsize	8
	.align		4
        /*0000*/ 	.word	0x00000000
	.align		4
        /*0004*/ 	.word	0xffffffff
	.align		4
        /*0008*/ 	.word	0x00000000
	.align		4
        /*000c*/ 	.word	0xfffffffe
	.align		4
        /*0010*/ 	.word	0x00000000
	.align		4
        /*0014*/ 	.word	0xfffffffd
	.align		4
        /*0018*/ 	.word	0x00000000
	.align		4
        /*001c*/ 	.word	0xfffffffc


//--------------------- .text._Z14viscosity_stepPfS_iifffffi --------------------------
	.section	.text._Z14viscosity_stepPfS_iifffffi,"ax",@progbits
	.align	128
        .global         _Z14viscosity_stepPfS_iifffffi
        .type           _Z14viscosity_stepPfS_iifffffi,@function
        .size           _Z14viscosity_stepPfS_iifffffi,(.L_x_57 - _Z14viscosity_stepPfS_iifffffi)
        .other          _Z14viscosity_stepPfS_iifffffi,@"STO_CUDA_ENTRY STV_DEFAULT"
_Z14viscosity_stepPfS_iifffffi:
.text._Z14viscosity_stepPfS_iifffffi:
[----:B------:R-:W-:Y:S01]  /*0000*/  LDC R1, c[0x0][0x37c] ;  /* 0x0000df00ff017b82 */ /* 0x000fe20000000800 */
[----:B------:R-:W0:Y:S07]  /*0010*/  S2R R5, SR_TID.Y ;  /* 0x0000000000057919 */ /* 0x000e2e0000002200 */
[----:B------:R-:W1:Y:S01]  /*0020*/  LDC R9, c[0x0][0x360] ;  /* 0x0000d800ff097b82 */ /* 0x000e620000000800 */
[----:B------:R-:W1:Y:S07]  /*0030*/  S2R R0, SR_TID.X ;  /* 0x0000000000007919 */ /* 0x000e6e0000002100 */
[----:B------:R-:W0:Y:S08]  /*0040*/  S2UR UR5, SR_CTAID.Y ;  /* 0x00000000000579c3 */ /* 0x000e300000002600 */
[----:B------:R-:W0:Y:S08]  /*0050*/  LDC R20, c[0x0][0x364] ;  /* 0x0000d900ff147b82 */ /* 0x000e300000000800 */
[----:B------:R-:W1:Y:S08]  /*0060*/  S2UR UR4, SR_CTAID.X ;  /* 0x00000000000479c3 */ /* 0x000e700000002500 */
[----:B------:R-:W2:Y:S01]  /*0070*/  LDC.64 R2, c[0x0][0x390] ;  /* 0x0000e400ff027b82 */ /* 0x000ea20000000a00 */
[----:B0-----:R-:W-:-:S02]  /*0080*/  IMAD R20, R20, UR5, R5 ;  /* 0x0000000514147c24 */ /* 0x001fc4000f8e0205 */
[----:B-1----:R-:W-:-:S03]  /*0090*/  IMAD R9, R9, UR4, R0 ;  /* 0x0000000409097c24 */ /* 0x002fc6000f8e0200 */
[----:B--2---:R-:W-:-:S04]  /*00a0*/  ISETP.GE.AND P0, PT, R20, R3, PT ;  /* 0x000000031400720c */ /* 0x004fc80003f06270 */
[----:B------:R-:W-:-:S13]  /*00b0*/  ISETP.GE.OR P0, PT, R9, R2, P0 ;  /* 0x000000020900720c */ /* 0x000fda0000706670 */
[----:B------:R-:W-:Y:S05]  /*00c0*/  @P0 EXIT ;  /* 0x000000000000094d */ /* 0x000fea0003800000 */
[----:B------:R-:W-:Y:S01]  /*00d0*/  IABS R0, R2 ;  /* 0x0000000200007213 */ /* 0x000fe20000000000 */
[----:B------:R-:W0:Y:S01]  /*00e0*/  I2F.U32.RP R8, R3 ;  /* 0x0000000300087306 */ /* 0x000e220000209000 */
[----:B------:R-:W-:Y:S01]  /*00f0*/  IABS R17, R9 ;  /* 0x0000000900117213 */ /* 0x000fe20000000000 */
[----:B------:R-:W1:Y:S01]  /*0100*/  LDCU UR4, c[0x0][0x3ac] ;  /* 0x00007580ff0477ac */ /* 0x000e620008000800 */
[----:B------:R-:W-:Y:S02]  /*0110*/  ISETP.GE.AND P3, PT, R9, RZ, PT ;  /* 0x000000ff0900720c */ /* 0x000fe40003f66270 */
[----:B------:R-:W-:-:S03]  /*0120*/  ISETP.NE.AND P2, PT, R2, RZ, PT ;  /* 0x000000ff0200720c */ /* 0x000fc60003f45270 */
[----:B------:R-:W2:Y:S08]  /*0130*/  I2F.RP R10, R0 ;  /* 0x00000000000a7306 */ /* 0x000eb00000209400 */
[----:B0-----:R-:W0:Y:S01]  /*0140*/  MUFU.RCP R8, R8 ;  /* 0x0000000800087308 */ /* 0x001e220000001000 */
[----:B-1----:R-:W-:-:S07]  /*0150*/  UISETP.NE.AND UP0, UPT, UR4, URZ, UPT ;  /* 0x000000ff0400728c */ /* 0x002fce000bf05270 */
[----:B--2---:R-:W1:Y:S01]  /*0160*/  MUFU.RCP R10, R10 ;  /* 0x0000000a000a7308 */ /* 0x004e620000001000 */
[----:B0-----:R-:W-:-:S07]  /*0170*/  IADD3 R4, PT, PT, R8, 0xffffffe, RZ ;  /* 0x0ffffffe08047810 */ /* 0x001fce0007ffe0ff */
[----:B------:R0:W2:Y:S01]  /*0180*/  F2I.FTZ.U32.TRUNC.NTZ R5, R4 ;  /* 0x0000000400057305 */ /* 0x0000a2000021f000 */
[----:B-1----:R-:W-:-:S07]  /*0190*/  IADD3 R6, PT, PT, R10, 0xffffffe, RZ ;  /* 0x0ffffffe0a067810 */ /* 0x002fce0007ffe0ff */
[----:B------:R1:W3:Y:S01]  /*01a0*/  F2I.FTZ.U32.TRUNC.NTZ R7, R6 ;  /* 0x0000000600077305 */ /* 0x0002e2000021f000 */
[----:B0-----:R-:W-:Y:S01]  /*01b0*/  MOV R4, RZ ;  /* 0x000000ff00047202 */ /* 0x001fe20000000f00 */
[----:B--2---:R-:W-:Y:S02]  /*01c0*/  IMAD.MOV R10, RZ, RZ, -R5 ;  /* 0x000000ffff0a7224 */ /* 0x004fe400078e0a05 */
[----:B-1----:R-:W-:Y:S01]  /*01d0*/  HFMA2 R6, -RZ, RZ, 0, 0 ;  /* 0x00000000ff067431 */ /* 0x002fe200000001ff */
[----:B---3--:R-:W-:-:S05]  /*01e0*/  IADD3 R11, PT, PT, RZ, -R7, RZ ;  /* 0x80000007ff0b7210 */ /* 0x008fca0007ffe0ff */
[----:B------:R-:W-:-:S04]  /*01f0*/  IMAD R11, R11, R0, RZ ;  /* 0x000000000b0b7224 */ /* 0x000fc800078e02ff */
[----:B------:R-:W-:-:S04]  /*0200*/  IMAD.HI.U32 R7, R7, R11, R6 ;  /* 0x0000000b07077227 */ /* 0x000fc800078e0006 */
[----:B------:R-:W-:Y:S02]  /*0210*/  IMAD R11, R10, R3, RZ ;  /* 0x000000030a0b7224 */ /* 0x000fe400078e02ff */
[----:B------:R-:W-:-:S04]  /*0220*/  IMAD.HI.U32 R7, R7, R17, RZ ;  /* 0x0000001107077227 */ /* 0x000fc800078e00ff */
[----:B------:R-:W-:Y:S01]  /*0230*/  IMAD.HI.U32 R5, R5, R11, R4 ;  /* 0x0000000b05057227 */ /* 0x000fe200078e0004 */
[----:B------:R-:W-:-:S05]  /*0240*/  IADD3 R7, PT, PT, -R7, RZ, RZ ;  /* 0x000000ff07077210 */ /* 0x000fca0007ffe1ff */
[----:B------:R-:W-:Y:S02]  /*0250*/  IMAD R17, R0, R7, R17 ;  /* 0x0000000700117224 */ /* 0x000fe400078e0211 */
[----:B------:R-:W-:-:S03]  /*0260*/  IMAD.HI.U32 R5, R5, R20, RZ ;  /* 0x0000001405057227 */ /* 0x000fc600078e00ff */
[----:B------:R-:W-:Y:S01]  /*0270*/  ISETP.GT.U32.AND P1, PT, R0, R17, PT ;  /* 0x000000110000720c */ /* 0x000fe20003f24070 */
[----:B------:R-:W-:-:S04]  /*0280*/  IMAD.MOV R5, RZ, RZ, -R5 ;  /* 0x000000ffff057224 */ /* 0x000fc800078e0a05 */
[----:B------:R-:W-:Y:S02]  /*0290*/  IMAD R10, R3, R5, R20 ;  /* 0x00000005030a7224 */ /* 0x000fe400078e0214 */
[----:B------:R-:W-:-:S03]  /*02a0*/  HFMA2 R5, -RZ, RZ, 0, 0 ;  /* 0x00000000ff057431 */ /* 0x000fc600000001ff */
[----:B------:R-:W-:-:S03]  /*02b0*/  ISETP.GE.U32.AND P0, PT, R10, R3, PT ;  /* 0x000000030a00720c */ /* 0x000fc60003f06070 */
[----:B------:R-:W-:-:S04]  /*02c0*/  @!P1 IADD3 R17, PT, PT, R17, -R0, RZ ;  /* 0x8000000011119210 */ /* 0x000fc80007ffe0ff */
[----:B------:R-:W-:-:S06]  /*02d0*/  ISETP.GT.U32.AND P1, PT, R0, R17, PT ;  /* 0x000000110000720c */ /* 0x000fcc0003f24070 */
[----:B------:R-:W-:-:S04]  /*02e0*/  @P0 IADD3 R10, PT, PT, R10, -R3, RZ ;  /* 0x800000030a0a0210 */ /* 0x000fc80007ffe0ff */
[----:B------:R-:W-:-:S03]  /*02f0*/  ISETP.GE.U32.AND P0, PT, R10, R3, PT ;  /* 0x000000030a00720c */ /* 0x000fc60003f06070 */
[----:B------:R-:W-:Y:S02]  /*0300*/  @!P1 IADD3 R17, PT, PT, R17, -R0, RZ ;  /* 0x8000000011119210 */ /* 0x000fe40007ffe0ff */
[----:B------:R-:W0:Y:S01]  /*0310*/  LDC R0, c[0x0][0x398] ;  /* 0x0000e600ff007b82 */ /* 0x000e220000000800 */
[----:B------:R-:W-:Y:S02]  /*0320*/  ISETP.NE.U32.AND P1, PT, R3, RZ, PT ;  /* 0x000000ff0300720c */ /* 0x000fe40003f25070 */
[----:B------:R-:W-:Y:S01]  /*0330*/  @!P3 IMAD.MOV R17, RZ, RZ, -R17 ;  /* 0x000000ffff11b224 */ /* 0x000fe200078e0a11 */
[----:B------:R-:W-:-:S04]  /*0340*/  @!P2 LOP3.LUT R17, RZ, R2, RZ, 0x33, !PT ;  /* 0x00000002ff11a212 */ /* 0x000fc800078e33ff */
[----:B------:R-:W-:-:S06]  /*0350*/  @P0 IADD3 R10, PT, PT, R10, -R3, RZ ;  /* 0x800000030a0a0210 */ /* 0x000fcc0007ffe0ff */
[----:B------:R-:W-:Y:S02]  /*0360*/  @!P1 LOP3.LUT R10, RZ, R3, RZ, 0x33, !PT ;  /* 0x00000003ff0a9212 */ /* 0x000fe400078e33ff */
[----:B------:R-:W-:-:S04]  /*0370*/  SHF.R.S32.HI R3, RZ, 0x1f, R17 ;  /* 0x0000001fff037819 */ /* 0x000fc80000011411 */
[-C--:B------:R-:W-:Y:S01]  /*0380*/  LOP3.LUT R14, R3, R2.reuse, RZ, 0xc0, !PT ;  /* 0x00000002030e7212 */ /* 0x080fe200078ec0ff */
[----:B------:R-:W-:Y:S02]  /*0390*/  IMAD R3, R10, R2, R17 ;  /* 0x000000020a037224 */ /* 0x000fe400078e0211 */
[----:B0-----:R-:W-:-:S03]  /*03a0*/  FMUL R2, R0, R0 ;  /* 0x0000000000027220 */ /* 0x001fc60000400000 */
[----:B------:R-:W-:Y:S01]  /*03b0*/  IADD3 R4, PT, PT, R14, R3, RZ ;  /* 0x000000030e047210 */ /* 0x000fe20007ffe0ff */
[----:B------:R-:W-:Y:S06]  /*03c0*/  BRA.U UP0, `(.L_x_0) ;  /* 0x0000000100387547 */ /* 0x000fec000b800000 */
[----:B------:R-:W0:Y:S02]  /*03d0*/  LDC R0, c[0x0][0x39c] ;  /* 0x0000e700ff007b82 */ /* 0x000e240000000800 */
[----:B0-----:R-:W-:-:S04]  /*03e0*/  FMUL R0, R0, R0 ;  /* 0x0000000000007220 */ /* 0x001fc80000400000 */
[----:B------:R-:W-:-:S05]  /*03f0*/  VIADD R3, R0, 0x1800000 ;  /* 0x0180000000037836 */ /* 0x000fca0000000000 */
[----:B------:R-:W-:-:S04]  /*0400*/  LOP3.LUT R3, R3, 0x7f800000, RZ, 0xc0, !PT ;  /* 0x7f80000003037812 */ /* 0x000fc800078ec0ff */
[----:B------:R-:W-:-:S13]  /*0410*/  ISETP.GT.U32.AND P0, PT, R3, 0x1ffffff, PT ;  /* 0x01ffffff0300780c */ /* 0x000fda0003f04070 */
[----:B------:R-:W-:Y:S05]  /*0420*/  @P0 BRA `(.L_x_1) ;  /* 0x0000000000100947 */ /* 0x000fea0003800000 */
[----:B------:R-:W-:-:S07]  /*0430*/  MOV R6, 0x450 ;  /* 0x0000045000067802 */ /* 0x000fce0000000f00 */
[----:B------:R-:W-:Y:S05]  /*0440*/  CALL.REL.NOINC `($__internal_0_$__cuda_sm20_rcp_rn_f32_slowpath) ;  /* 0x0000002000d07944 */ /* 0x000fea0003c00000 */
[----:B------:R-:W-:Y:S01]  /*0450*/  MOV R5, R3 ;  /* 0x0000000300057202 */ /* 0x000fe20000000f00 */
[----:B------:R-:W-:Y:S06]  /*0460*/  BRA `(.L_x_0) ;  /* 0x0000000000107947 */ /* 0x000fec0003800000 */
.L_x_1:
[----:B------:R-:W0:Y:S02]  /*0470*/  MUFU.RCP R5, R0 ;  /* 0x0000000000057308 */ /* 0x000e240000001000 */
[----:B0-----:R-:W-:-:S04]  /*0480*/  FFMA R3, R0, R5, -1 ;  /* 0xbf80000000037423 */ /* 0x001fc80000000005 */
[----:B------:R-:W-:-:S04]  /*0490*/  FADD.FTZ R6, -R3, -RZ ;  /* 0x800000ff03067221 */ /* 0x000fc80000010100 */
[----:B------:R-:W-:-:S07]  /*04a0*/  FFMA R5, R5, R6, R5 ;  /* 0x0000000605057223 */ /* 0x000fce0000000005 */
.L_x_0:
[----:B------:R-:W-:-:S04]  /*04b0*/  IADD3 R0, PT, PT, R2, 0x1800000, RZ ;  /* 0x0180000002007810 */ /* 0x000fc80007ffe0ff */
[----:B------:R-:W-:-:S04]  /*04c0*/  LOP3.LUT R0, R0, 0x7f800000, RZ, 0xc0, !PT ;  /* 0x7f80000000007812 */ /* 0x000fc800078ec0ff */
[----:B------:R-:W-:-:S13]  /*04d0*/  ISETP.GT.U32.AND P0, PT, R0, 0x1ffffff, PT ;  /* 0x01ffffff0000780c */ /* 0x000fda0003f04070 */
[----:B------:R-:W-:Y:S05]  /*04e0*/  @P0 BRA `(.L_x_2) ;  /* 0x0000000000140947 */ /* 0x000fea0003800000 */
[----:B------:R-:W-:Y:S02]  /*04f0*/  MOV R0, R2 ;  /* 0x0000000200007202 */ /* 0x000fe40000000f00 */
[----:B------:R-:W-:-:S07]  /*0500*/  MOV R6, 0x520 ;  /* 0x0000052000067802 */ /* 0x000fce0000000f00 */
[----:B------:R-:W-:Y:S05]  /*0510*/  CALL.REL.NOINC `($__internal_0_$__cuda_sm20_rcp_rn_f32_slowpath) ;  /* 0x00000020009c7944 */ /* 0x000fea0003c00000 */
[----:B------:R-:W-:Y:S01]  /*0520*/  IMAD.MOV.U32 R6, RZ, RZ, R3 ;  /* 0x000000ffff067224 */ /* 0x000fe200078e0003 */
[----:B------:R-:W-:Y:S06]  /*0530*/  BRA `(.L_x_3) ;  /* 0x0000000000107947 */ /* 0x000fec0003800000 */
.L_x_2:
[----:B------:R-:W0:Y:S02]  /*0540*/  MUFU.RCP R3, R2 ;  /* 0x0000000200037308 */ /* 0x000e240000001000 */
[----:B0-----:R-:W-:-:S04]  /*0550*/  FFMA R0, R2, R3, -1 ;  /* 0xbf80000002007423 */ /* 0x001fc80000000003 */
[----:B------:R-:W-:-:S04]  /*0560*/  FADD.FTZ R0, -R0, -RZ ;  /* 0x800000ff00007221 */ /* 0x000fc80000010100 */
[----:B------:R-:W-:-:S07]  /*0570*/  FFMA R6, R3, R0, R3 ;  /* 0x0000000003067223 */ /* 0x000fce0000000003 */
.L_x_3:
[----:B------:R-:W0:Y:S01]  /*0580*/  LDC R7, c[0x0][0x390] ;  /* 0x0000e400ff077b82 */ /* 0x000e220000000800 */
[C---:B------:R-:W-:Y:S01]  /*0590*/  IADD3 R0, PT, PT, R9.reuse, 0x1, RZ ;  /* 0x0000000109007810 */ /* 0x040fe20007ffe0ff */
[----:B------:R-:W-:Y:S01]  /*05a0*/  VIADD R9, R9, 0xffffffff ;  /* 0xffffffff09097836 */ /* 0x000fe20000000000 */
[----:B------:R-:W-:Y:S01]  /*05b0*/  IADD3 R17, PT, PT, R17, R14, RZ ;  /* 0x0000000e11117210 */ /* 0x000fe20007ffe0ff */
[----:B------:R-:W1:Y:S01]  /*05c0*/  LDCU.64 UR4, c[0x0][0x358] ;  /* 0x00006b00ff0477ac */ /* 0x000e620008000a00 */
[----:B------:R-:W-:Y:S02]  /*05d0*/  IABS R18, R0 ;  /* 0x0000000000127213 */ /* 0x000fe40000000000 */
[----:B------:R-:W-:Y:S01]  /*05e0*/  IABS R22, R9 ;  /* 0x0000000900167213 */ /* 0x000fe20000000000 */
[----:B------:R-:W2:Y:S01]  /*05f0*/  LDC R12, c[0x0][0x394] ;  /* 0x0000e500ff0c7b82 */ /* 0x000ea20000000800 */
[----:B------:R-:W-:Y:S02]  /*0600*/  IABS R19, R17 ;  /* 0x0000001100137213 */ /* 0x000fe40000000000 */
[----:B------:R-:W-:-:S02]  /*0610*/  ISETP.GE.AND P2, PT, R0, RZ, PT ;  /* 0x000000ff0000720c */ /* 0x000fc40003f46270 */
[----:B------:R-:W-:Y:S02]  /*0620*/  IADD3 R0, PT, PT, R20, -0x1, RZ ;  /* 0xffffffff14007810 */ /* 0x000fe40007ffe0ff */
[----:B0-----:R-:W-:-:S04]  /*0630*/  IABS R11, R7 ;  /* 0x00000007000b7213 */ /* 0x001fc80000000000 */
[----:B------:R-:W0:Y:S01]  /*0640*/  I2F.RP R8, R11 ;  /* 0x0000000b00087306 */ /* 0x000e220000209400 */
[----:B--2---:R-:W-:-:S07]  /*0650*/  IABS R15, R12 ;  /* 0x0000000c000f7213 */ /* 0x004fce0000000000 */
[----:B------:R-:W-:Y:S08]  /*0660*/  I2F.U32.RP R23, R12 ;  /* 0x0000000c00177306 */ /* 0x000ff00000209000 */
[----:B0-----:R-:W0:Y:S02]  /*0670*/  MUFU.RCP R8, R8 ;  /* 0x0000000800087308 */ /* 0x001e240000001000 */
[----:B0-----:R-:W-:-:S06]  /*0680*/  IADD3 R2, PT, PT, R8, 0xffffffe, RZ ;  /* 0x0ffffffe08027810 */ /* 0x001fcc0007ffe0ff */
[----:B------:R0:W2:Y:S02]  /*0690*/  F2I.FTZ.U32.TRUNC.NTZ R3, R2 ;  /* 0x0000000200037305 */ /* 0x0000a4000021f000 */
[----:B0-----:R-:W-:Y:S01]  /*06a0*/  HFMA2 R2, -RZ, RZ, 0, 0 ;  /* 0x00000000ff027431 */ /* 0x001fe200000001ff */
[----:B--2---:R-:W-:-:S05]  /*06b0*/  IADD3 R16, PT, PT, RZ, -R3, RZ ;  /* 0x80000003ff107210 */ /* 0x004fca0007ffe0ff */
[----:B------:R-:W-:Y:S01]  /*06c0*/  IMAD R13, R16, R11, RZ ;  /* 0x0000000b100d7224 */ /* 0x000fe200078e02ff */
[----:B------:R-:W-:-:S03]  /*06d0*/  MOV R16, R15 ;  /* 0x0000000f00107202 */ /* 0x000fc60000000f00 */
[CCC-:B------:R-:W-:Y:S01]  /*06e0*/  IMAD.HI.U32 R8, R3.reuse, R13.reuse, R2.reuse ;  /* 0x0000000d03087227 */ /* 0x1c0fe200078e0002 */
[----:B------:R-:W0:Y:S03]  /*06f0*/  I2F.RP R15, R16 ;  /* 0x00000010000f7306 */ /* 0x000e260000209400 */
[----:B------:R-:W-:-:S04]  /*0700*/  IMAD.HI.U32 R13, R3, R13, R2 ;  /* 0x0000000d030d7227 */ /* 0x000fc800078e0002 */
[----:B------:R-:W-:-:S04]  /*0710*/  IMAD.HI.U32 R2, R8, R18, RZ ;  /* 0x0000001208027227 */ /* 0x000fc800078e00ff */
[----:B------:R-:W-:Y:S01]  /*0720*/  IMAD.HI.U32 R3, R13, R22, RZ ;  /* 0x000000160d037227 */ /* 0x000fe200078e00ff */
[----:B------:R-:W-:-:S03]  /*0730*/  IADD3 R2, PT, PT, -R2, RZ, RZ ;  /* 0x000000ff02027210 */ /* 0x000fc60007ffe1ff */
[----:B------:R-:W-:Y:S01]  /*0740*/  IMAD.MOV R3, RZ, RZ, -R3 ;  /* 0x000000ffff037224 */ /* 0x000fe200078e0a03 */
[----:B0-----:R-:W0:Y:S01]  /*0750*/  MUFU.RCP R15, R15 ;  /* 0x0000000f000f7308 */ /* 0x001e220000001000 */
[C---:B------:R-:W-:Y:S02]  /*0760*/  IMAD R18, R11.reuse, R2, R18 ;  /* 0x000000020b127224 */ /* 0x040fe400078e0212 */
[C---:B------:R-:W-:Y:S02]  /*0770*/  IMAD R2, R11.reuse, R3, R22 ;  /* 0x000000030b027224 */ /* 0x040fe400078e0216 */
[----:B------:R-:W-:Y:S01]  /*0780*/  IMAD.HI.U32 R14, R8, R19, RZ ;  /* 0x00000013080e7227 */ /* 0x000fe200078e00ff */
[C---:B------:R-:W-:Y:S02]  /*0790*/  ISETP.GT.U32.AND P0, PT, R11.reuse, R18, PT ;  /* 0x000000120b00720c */ /* 0x040fe40003f04070 */
[----:B------:R-:W-:Y:S02]  /*07a0*/  ISETP.GT.U32.AND P1, PT, R11, R2, PT ;  /* 0x000000020b00720c */ /* 0x000fe40003f24070 */
[----:B------:R-:W-:-:S05]  /*07b0*/  IADD3 R14, PT, PT, -R14, RZ, RZ ;  /* 0x000000ff0e0e7210 */ /* 0x000fca0007ffe1ff */
[----:B------:R-:W-:Y:S01]  /*07c0*/  IMAD R14, R11, R14, R19 ;  /* 0x0000000e0b0e7224 */ /* 0x000fe200078e0213 */
[----:B0-----:R-:W-:-:S03]  /*07d0*/  IADD3 R3, PT, PT, R15, 0xffffffe, RZ ;  /* 0x0ffffffe0f037810 */ /* 0x001fc60007ffe0ff */
[----:B------:R-:W-:Y:S02]  /*07e0*/  @!P0 IADD3 R18, PT, PT, R18, -R11, RZ ;  /* 0x8000000b12128210 */ /* 0x000fe40007ffe0ff */
[----:B------:R-:W-:Y:S01]  /*07f0*/  @!P1 IMAD.IADD R2, R2, 0x1, -R11 ;  /* 0x0000000102029824 */ /* 0x000fe200078e0a0b */
[----:B------:R-:W-:Y:S01]  /*0800*/  ISETP.GE.AND P1, PT, R9, RZ, PT ;  /* 0x000000ff0900720c */ /* 0x000fe20003f26270 */
[----:B------:R-:W0:Y:S01]  /*0810*/  F2I.FTZ.U32.TRUNC.NTZ R3, R3 ;  /* 0x0000000300037305 */ /* 0x000e22000021f000 */
[C---:B------:R-:W-:Y:S02]  /*0820*/  ISETP.GT.U32.AND P0, PT, R11.reuse, R18, PT ;  /* 0x000000120b00720c */ /* 0x040fe40003f04070 */
[----:B------:R-:W-:Y:S02]  /*0830*/  ISETP.GT.U32.AND P3, PT, R11, R2, PT ;  /* 0x000000020b00720c */ /* 0x000fe40003f64070 */
[----:B------:R-:W-:-:S03]  /*0840*/  LOP3.LUT R15, RZ, R7, RZ, 0x33, !PT ;  /* 0x00000007ff0f7212 */ /* 0x000fc600078e33ff */
[----:B------:R2:W3:Y:S06]  /*0850*/  MUFU.RCP R9, R23 ;  /* 0x0000001700097308 */ /* 0x0004ec0000001000 */
[-C--:B------:R-:W-:Y:S01]  /*0860*/  @!P0 IADD3 R18, PT, PT, R18, -R11.reuse, RZ ;  /* 0x8000000b12128210 */ /* 0x080fe20007ffe0ff */
[----:B0-----:R-:W-:Y:S01]  /*0870*/  IMAD.MOV R19, RZ, RZ, -R3 ;  /* 0x000000ffff137224 */ /* 0x001fe200078e0a03 */
[----:B------:R-:W-:Y:S02]  /*0880*/  @!P3 IADD3 R2, PT, PT, R2, -R11, RZ ;  /* 0x8000000b0202b210 */ /* 0x000fe40007ffe0ff */
[----:B------:R-:W-:Y:S01]  /*0890*/  @!P2 IADD3 R18, PT, PT, -R18, RZ, RZ ;  /* 0x000000ff1212a210 */ /* 0x000fe20007ffe1ff */
[----:B------:R-:W-:Y:S01]  /*08a0*/  IMAD R19, R19, R16, RZ ;  /* 0x0000001013137224 */ /* 0x000fe200078e02ff */
[----:B------:R-:W-:Y:S01]  /*08b0*/  MOV R22, R2 ;  /* 0x0000000200167202 */ /* 0x000fe20000000f00 */
[----:B------:R-:W-:Y:S01]  /*08c0*/  HFMA2 R2, -RZ, RZ, 0, 0 ;  /* 0x00000000ff027431 */ /* 0x000fe200000001ff */
[----:B------:R-:W-:-:S02]  /*08d0*/  ISETP.GT.U32.AND P2, PT, R11, R14, PT ;  /* 0x0000000e0b00720c */ /* 0x000fc40003f44070 */
[----:B------:R-:W-:Y:S01]  /*08e0*/  ISETP.NE.AND P0, PT, R7, RZ, PT ;  /* 0x000000ff0700720c */ /* 0x000fe20003f05270 */
[----:B------:R-:W-:Y:S01]  /*08f0*/  @!P1 IMAD.MOV R22, RZ, RZ, -R22 ;  /* 0x000000ffff169224 */ /* 0x000fe200078e0a16 */
[----:B--2---:R-:W-:Y:S01]  /*0900*/  IABS R23, R0 ;  /* 0x0000000000177213 */ /* 0x004fe20000000000 */
[----:B---3--:R-:W-:Y:S01]  /*0910*/  VIADD R9, R9, 0xffffffe ;  /* 0x0ffffffe09097836 */ /* 0x008fe20000000000 */
[C---:B------:R-:W-:Y:S02]  /*0920*/  SEL R21, R15.reuse, R18, !P0 ;  /* 0x000000120f157207 */ /* 0x040fe40004000000 */
[----:B------:R-:W-:Y:S01]  /*0930*/  SEL R22, R15, R22, !P0 ;  /* 0x000000160f167207 */ /* 0x000fe20004000000 */
[----:B------:R-:W-:Y:S01]  /*0940*/  IMAD.HI.U32 R19, R3, R19, R2 ;  /* 0x0000001303137227 */ /* 0x000fe200078e0002 */
[----:B------:R-:W-:Y:S01]  /*0950*/  SHF.R.S32.HI R18, RZ, 0x1f, R21 ;  /* 0x0000001fff127819 */ /* 0x000fe20000011415 */
[----:B------:R-:W0:Y:S01]  /*0960*/  F2I.FTZ.U32.TRUNC.NTZ R9, R9 ;  /* 0x0000000900097305 */ /* 0x000e22000021f000 */
[----:B------:R-:W-:-:S02]  /*0970*/  SHF.R.S32.HI R2, RZ, 0x1f, R22 ;  /* 0x0000001fff027819 */ /* 0x000fc40000011416 */
[----:B------:R-:W-:Y:S02]  /*0980*/  LOP3.LUT R18, R18, R7, RZ, 0xc0, !PT ;  /* 0x0000000712127212 */ /* 0x000fe400078ec0ff */
[----:B------:R-:W-:Y:S02]  /*0990*/  @!P2 IADD3 R14, PT, PT, R14, -R11, RZ ;  /* 0x8000000b0e0ea210 */ /* 0x000fe40007ffe0ff */
[----:B------:R-:W-:Y:S01]  /*09a0*/  LOP3.LUT R3, R2, R7, RZ, 0xc0, !PT ;  /* 0x0000000702037212 */ /* 0x000fe200078ec0ff */
[----:B------:R-:W-:Y:S01]  /*09b0*/  IMAD.HI.U32 R2, R19, R23, RZ ;  /* 0x0000001713027227 */ /* 0x000fe200078e00ff */
[----:B------:R-:W-:Y:S02]  /*09c0*/  IADD3 R21, PT, PT, R21, R18, RZ ;  /* 0x0000001215157210 */ /* 0x000fe40007ffe0ff */
[----:B------:R-:W-:Y:S02]  /*09d0*/  ISETP.GT.U32.AND P1, PT, R11, R14, PT ;  /* 0x0000000e0b00720c */ /* 0x000fe40003f24070 */
[----:B------:R-:W-:-:S02]  /*09e0*/  IABS R26, R21 ;  /* 0x00000015001a7213 */ /* 0x000fc40000000000 */
[----:B------:R-:W-:Y:S01]  /*09f0*/  IADD3 R2, PT, PT, -R2, RZ, RZ ;  /* 0x000000ff02027210 */ /* 0x000fe20007ffe1ff */
[----:B0-----:R-:W-:Y:S01]  /*0a00*/  IMAD.MOV R25, RZ, RZ, -R9 ;  /* 0x000000ffff197224 */ /* 0x001fe200078e0a09 */
[----:B------:R-:W-:Y:S01]  /*0a10*/  ISETP.GE.AND P2, PT, R17, RZ, PT ;  /* 0x000000ff1100720c */ /* 0x000fe20003f46270 */
[----:B------:R-:W-:Y:S01]  /*0a20*/  IMAD.HI.U32 R8, R8, R26, RZ ;  /* 0x0000001a08087227 */ /* 0x000fe200078e00ff */
[----:B------:R-:W-:Y:S02]  /*0a30*/  IADD3 R22, PT, PT, R22, R3, RZ ;  /* 0x0000000316167210 */ /* 0x000fe40007ffe0ff */
[----:B------:R-:W-:Y:S01]  /*0a40*/  ISETP.GE.AND P3, PT, R0, RZ, PT ;  /* 0x000000ff0000720c */ /* 0x000fe20003f66270 */
[----:B------:R-:W-:Y:S01]  /*0a50*/  IMAD R23, R16, R2, R23 ;  /* 0x0000000210177224 */ /* 0x000fe200078e0217 */
[----:B------:R-:W-:Y:S01]  /*0a60*/  IABS R24, R22 ;  /* 0x0000001600187213 */ /* 0x000fe20000000000 */
[----:B------:R-:W0:Y:S01]  /*0a70*/  LDC.64 R2, c[0x0][0x380] ;  /* 0x0000e000ff027b82 */ /* 0x000e220000000a00 */
[----:B------:R-:W-:Y:S01]  /*0a80*/  @!P1 IADD3 R14, PT, PT, R14, -R11, RZ ;  /* 0x8000000b0e0e9210 */ /* 0x000fe20007ffe0ff */
[----:B------:R-:W-:Y:S01]  /*0a90*/  IMAD R25, R25, R12, RZ ;  /* 0x0000000c19197224 */ /* 0x000fe200078e02ff */
[----:B------:R-:W-:Y:S01]  /*0aa0*/  ISETP.GT.U32.AND P1, PT, R16, R23, PT ;  /* 0x000000171000720c */ /* 0x000fe20003f24070 */
[----:B------:R-:W-:Y:S01]  /*0ab0*/  IMAD.HI.U32 R13, R13, R24, RZ ;  /* 0x000000180d0d7227 */ /* 0x000fe200078e00ff */
[----:B------:R-:W-:-:S02]  /*0ac0*/  IADD3 R8, PT, PT, -R8, RZ, RZ ;  /* 0x000000ff08087210 */ /* 0x000fc40007ffe1ff */
[----:B------:R-:W-:Y:S02]  /*0ad0*/  @!P2 IADD3 R14, PT, PT, -R14, RZ, RZ ;  /* 0x000000ff0e0ea210 */ /* 0x000fe40007ffe1ff */
[----:B------:R-:W-:Y:S01]  /*0ae0*/  IADD3 R13, PT, PT, -R13, RZ, RZ ;  /* 0x000000ff0d0d7210 */ /* 0x000fe20007ffe1ff */
[----:B------:R-:W-:Y:S01]  /*0af0*/  IMAD R26, R11, R8, R26 ;  /* 0x000000080b1a7224 */ /* 0x000fe200078e021a */
[----:B------:R-:W-:Y:S01]  /*0b00*/  SEL R14, R15, R14, !P0 ;  /* 0x0000000e0f0e7207 */ /* 0x000fe20004000000 */
[----:B------:R-:W-:Y:S02]  /*0b10*/  IMAD.MOV.U32 R8, RZ, RZ, RZ ;  /* 0x000000ffff087224 */ /* 0x000fe400078e00ff */
[C---:B------:R-:W-:Y:S01]  /*0b20*/  IMAD R24, R11.reuse, R13, R24 ;  /* 0x0000000d0b187224 */ /* 0x040fe200078e0218 */
[----:B------:R-:W-:Y:S01]  /*0b30*/  ISETP.GT.U32.AND P2, PT, R11, R26, PT ;  /* 0x0000001a0b00720c */ /* 0x000fe20003f44070 */
[----:B------:R-:W-:Y:S01]  /*0b40*/  IMAD.HI.U32 R25, R9, R25, R8 ;  /* 0x0000001909197227 */ /* 0x000fe200078e0008 */
[----:B------:R-:W-:-:S02]  /*0b50*/  @!P1 IADD3 R23, PT, PT, R23, -R16, RZ ;  /* 0x8000001017179210 */ /* 0x000fc40007ffe0ff */
[--C-:B------:R-:W-:Y:S01]  /*0b60*/  SHF.R.S32.HI R8, RZ, 0x1f, R14.reuse ;  /* 0x0000001fff087819 */ /* 0x100fe2000001140e */
[----:B------:R-:W-:Y:S01]  /*0b70*/  IMAD R18, R10, R7, R14 ;  /* 0x000000070a127224 */ /* 0x000fe200078e020e */
[----:B------:R-:W-:Y:S02]  /*0b80*/  ISETP.GT.U32.AND P4, PT, R16, R23, PT ;  /* 0x000000171000720c */ /* 0x000fe40003f84070 */
[----:B------:R-:W-:Y:S02]  /*0b90*/  LOP3.LUT R17, R8, R7, RZ, 0xc0, !PT ;  /* 0x0000000708117212 */ /* 0x000fe400078ec0ff */
[----:B------:R-:W-:Y:S02]  /*0ba0*/  ISETP.GT.U32.AND P1, PT, R11, R24, PT ;  /* 0x000000180b00720c */ /* 0x000fe40003f24070 */
[----:B------:R-:W-:Y:S02]  /*0bb0*/  IADD3 R13, PT, PT, R17, R18, RZ ;  /* 0x00000012110d7210 */ /* 0x000fe40007ffe0ff */
[----:B------:R-:W-:-:S03]  /*0bc0*/  @!P2 IADD3 R26, PT, PT, R26, -R11, RZ ;  /* 0x8000000b1a1aa210 */ /* 0x000fc60007ffe0ff */
[----:B0-----:R-:W-:Y:S01]  /*0bd0*/  IMAD.WIDE R8, R13, 0x4, R2 ;  /* 0x000000040d087825 */ /* 0x001fe200078e0202 */
[----:B------:R-:W-:-:S03]  /*0be0*/  ISETP.GT.U32.AND P2, PT, R11, R26, PT ;  /* 0x0000001a0b00720c */ /* 0x000fc60003f44070 */
[----:B------:R-:W-:Y:S01]  /*0bf0*/  @!P4 IMAD.IADD R23, R23, 0x1, -R16 ;  /* 0x000000011717c824 */ /* 0x000fe200078e0a10 */
[----:B-1----:R0:W2:Y:S01]  /*0c00*/  LDG.E R0, desc[UR4][R8.64] ;  /* 0x0000000408007981 */ /* 0x0020a2000c1e1900 */
[----:B------:R-:W-:Y:S02]  /*0c10*/  @!P1 IADD3 R24, PT, PT, R24, -R11, RZ ;  /* 0x8000000b18189210 */ /* 0x000fe40007ffe0ff */
[----:B------:R-:W-:Y:S02]  /*0c20*/  ISETP.NE.AND P1, PT, R12, RZ, PT ;  /* 0x000000ff0c00720c */ /* 0x000fe40003f25270 */
[----:B------:R-:W-:Y:S02]  /*0c30*/  LOP3.LUT R18, RZ, R12, RZ, 0x33, !PT ;  /* 0x0000000cff127212 */ /* 0x000fe400078e33ff */
[----:B------:R-:W-:Y:S02]  /*0c40*/  @!P3 IADD3 R23, PT, PT, -R23, RZ, RZ ;  /* 0x000000ff1717b210 */ /* 0x000fe40007ffe1ff */
[----:B------:R-:W-:Y:S01]  /*0c50*/  ISETP.GT.U32.AND P4, PT, R11, R24, PT ;  /* 0x000000180b00720c */ /* 0x000fe20003f84070 */
[----:B------:R-:W-:Y:S01]  /*0c60*/  @!P2 IMAD.IADD R26, R26, 0x1, -R11 ;  /* 0x000000011a1aa824 */ /* 0x000fe200078e0a0b */
[----:B------:R-:W-:-:S02]  /*0c70*/  ISETP.GE.AND P3, PT, R21, RZ, PT ;  /* 0x000000ff1500720c */ /* 0x000fc40003f66270 */
[----:B------:R-:W-:Y:S02]  /*0c80*/  SEL R21, R18, R23, !P1 ;  /* 0x0000001712157207 */ /* 0x000fe40004800000 */
[----:B------:R-:W-:Y:S02]  /*0c90*/  IADD3 R23, PT, PT, R20, 0x1, RZ ;  /* 0x0000000114177810 */ /* 0x000fe40007ffe0ff */
[----:B------:R-:W-:Y:S02]  /*0ca0*/  ISETP.GE.AND P2, PT, R22, RZ, PT ;  /* 0x000000ff1600720c */ /* 0x000fe40003f46270 */
[----:B0-----:R-:W-:Y:S01]  /*0cb0*/  SHF.R.S32.HI R9, RZ, 0x1f, R21 ;  /* 0x0000001fff097819 */ /* 0x001fe20000011415 */
[----:B------:R-:W-:Y:S02]  /*0cc0*/  IMAD.HI.U32 R25, R25, R23, RZ ;  /* 0x0000001719197227 */ /* 0x000fe400078e00ff */
[----:B------:R-:W-:Y:S02]  /*0cd0*/  @!P4 IADD3 R24, PT, PT, R24, -R11, RZ ;  /* 0x8000000b1818c210 */ /* 0x000fe40007ffe0ff */
[----:B------:R-:W-:Y:S01]  /*0ce0*/  LOP3.LUT R20, R9, R12, RZ, 0xc0, !PT ;  /* 0x0000000c09147212 */ /* 0x000fe200078ec0ff */
[----:B------:R-:W-:Y:S01]  /*0cf0*/  IMAD.MOV R25, RZ, RZ, -R25 ;  /* 0x000000ffff197224 */ /* 0x000fe200078e0a19 */
[----:B------:R-:W-:-:S02]  /*0d00*/  @!P3 IADD3 R26, PT, PT, -R26, RZ, RZ ;  /* 0x000000ff1a1ab210 */ /* 0x000fc40007ffe1ff */
[----:B------:R-:W-:Y:S01]  /*0d10*/  IADD3 R20, PT, PT, R21, R20, RZ ;  /* 0x0000001415147210 */ /* 0x000fe20007ffe0ff */
[----:B------:R-:W-:Y:S01]  /*0d20*/  IMAD R23, R12, R25, R23 ;  /* 0x000000190c177224 */ /* 0x000fe200078e0217 */
[C---:B------:R-:W-:Y:S02]  /*0d30*/  SEL R26, R15.reuse, R26, !P0 ;  /* 0x0000001a0f1a7207 */ /* 0x040fe40004000000 */
[----:B------:R-:W-:Y:S02]  /*0d40*/  @!P2 IADD3 R24, PT, PT, -R24, RZ, RZ ;  /* 0x000000ff1818a210 */ /* 0x000fe40007ffe1ff */
[----:B------:R-:W-:Y:S01]  /*0d50*/  IABS R11, R20 ;  /* 0x00000014000b7213 */ /* 0x000fe20000000000 */
[--C-:B------:R-:W-:Y:S01]  /*0d60*/  IMAD R9, R10, R7, R26.reuse ;  /* 0x000000070a097224 */ /* 0x100fe200078e021a */
[----:B------:R-:W-:Y:S02]  /*0d70*/  SHF.R.S32.HI R8, RZ, 0x1f, R26 ;  /* 0x0000001fff087819 */ /* 0x000fe4000001141a */
[----:B------:R-:W-:Y:S01]  /*0d80*/  SEL R15, R15, R24, !P0 ;  /* 0x000000180f0f7207 */ /* 0x000fe20004000000 */
[----:B------:R-:W-:Y:S01]  /*0d90*/  IMAD.HI.U32 R21, R19, R11, RZ ;  /* 0x0000000b13157227 */ /* 0x000fe200078e00ff */
[----:B------:R-:W-:-:S02]  /*0da0*/  ISETP.GE.U32.AND P0, PT, R23, R12, PT ;  /* 0x0000000c1700720c */ /* 0x000fc40003f06070 */
[-C--:B------:R-:W-:Y:S01]  /*0db0*/  LOP3.LUT R8, R8, R7.reuse, RZ, 0xc0, !PT ;  /* 0x0000000708087212 */ /* 0x080fe200078ec0ff */
[--C-:B------:R-:W-:Y:S01]  /*0dc0*/  IMAD R10, R10, R7, R15.reuse ;  /* 0x000000070a0a7224 */ /* 0x100fe200078e020f */
[----:B------:R-:W-:Y:S02]  /*0dd0*/  IADD3 R25, PT, PT, -R21, RZ, RZ ;  /* 0x000000ff15197210 */ /* 0x000fe40007ffe1ff */
[----:B------:R-:W-:Y:S02]  /*0de0*/  IADD3 R19, PT, PT, R8, R9, RZ ;  /* 0x0000000908137210 */ /* 0x000fe40007ffe0ff */
[----:B------:R-:W-:Y:S01]  /*0df0*/  SHF.R.S32.HI R22, RZ, 0x1f, R15 ;  /* 0x0000001fff167819 */ /* 0x000fe2000001140f */
[----:B------:R-:W-:Y:S02]  /*0e00*/  IMAD R25, R16, R25, R11 ;  /* 0x0000001910197224 */ /* 0x000fe400078e020b */
[----:B------:R-:W-:Y:S01]  /*0e10*/  IMAD.WIDE R8, R19, 0x4, R2 ;  /* 0x0000000413087825 */ /* 0x000fe200078e0202 */
[----:B------:R-:W-:-:S02]  /*0e20*/  LOP3.LUT R21, R22, R7, RZ, 0xc0, !PT ;  /* 0x0000000716157212 */ /* 0x000fc400078ec0ff */
[-C--:B------:R-:W-:Y:S02]  /*0e30*/  @P0 IADD3 R23, PT, PT, R23, -R12.reuse, RZ ;  /* 0x8000000c17170210 */ /* 0x080fe40007ffe0ff */
[----:B------:R-:W-:Y:S01]  /*0e40*/  ISETP.GT.U32.AND P2, PT, R16, R25, PT ;  /* 0x000000191000720c */ /* 0x000fe20003f44070 */
[----:B------:R0:W3:Y:S01]  /*0e50*/  LDG.E R15, desc[UR4][R8.64] ;  /* 0x00000004080f7981 */ /* 0x0000e2000c1e1900 */
[----:B------:R-:W-:Y:S01]  /*0e60*/  ISETP.GE.U32.AND P0, PT, R23, R12, PT ;  /* 0x0000000c1700720c */ /* 0x000fe20003f06070 */
[----:B------:R-:W-:-:S04]  /*0e70*/  IMAD.IADD R21, R21, 0x1, R10 ;  /* 0x0000000115157824 */ /* 0x000fc800078e020a */
[----:B------:R-:W-:-:S06]  /*0e80*/  IMAD.WIDE R10, R21, 0x4, R2 ;  /* 0x00000004150a7825 */ /* 0x000fcc00078e0202 */
[----:B------:R1:W4:Y:S01]  /*0e90*/  LDG.E R10, desc[UR4][R10.64] ;  /* 0x000000040a0a7981 */ /* 0x000322000c1e1900 */
[----:B------:R-:W-:Y:S02]  /*0ea0*/  @!P2 IADD3 R25, PT, PT, R25, -R16, RZ ;  /* 0x800000101919a210 */ /* 0x000fe40007ffe0ff */
[----:B------:R-:W-:Y:S02]  /*0eb0*/  ISETP.NE.U32.AND P2, PT, R12, RZ, PT ;  /* 0x000000ff0c00720c */ /* 0x000fe40003f45070 */
[----:B------:R-:W-:Y:S02]  /*0ec0*/  @P0 IADD3 R23, PT, PT, R23, -R12, RZ ;  /* 0x8000000c17170210 */ /* 0x000fe40007ffe0ff */
[----:B------:R-:W-:Y:S02]  /*0ed0*/  ISETP.GT.U32.AND P0, PT, R16, R25, PT ;  /* 0x000000191000720c */ /* 0x000fe40003f04070 */
[----:B------:R-:W-:Y:S02]  /*0ee0*/  SEL R23, R18, R23, !P2 ;  /* 0x0000001712177207 */ /* 0x000fe40005000000 */
[----:B------:R-:W-:-:S03]  /*0ef0*/  ISETP.GE.AND P2, PT, R20, RZ, PT ;  /* 0x000000ff1400720c */ /* 0x000fc60003f46270 */
[----:B0-----:R-:W-:-:S05]  /*0f00*/  IMAD R8, R23, R7, R14 ;  /* 0x0000000717087224 */ /* 0x001fca00078e020e */
[----:B------:R-:W-:Y:S01]  /*0f10*/  IADD3 R23, PT, PT, R17, R8, RZ ;  /* 0x0000000811177210 */ /* 0x000fe20007ffe0ff */
[----:B------:R-:W-:-:S04]  /*0f20*/  @!P0 IMAD.IADD R25, R25, 0x1, -R16 ;  /* 0x0000000119198824 */ /* 0x000fc800078e0a10 */
[----:B------:R-:W-:Y:S01]  /*0f30*/  IMAD.WIDE R8, R23, 0x4, R2 ;  /* 0x0000000417087825 */ /* 0x000fe200078e0202 */
[----:B------:R-:W-:-:S05]  /*0f40*/  @!P2 IADD3 R25, PT, PT, -R25, RZ, RZ ;  /* 0x000000ff1919a210 */ /* 0x000fca0007ffe1ff */
[----:B------:R-:W5:Y:S01]  /*0f50*/  LDG.E R8, desc[UR4][R8.64] ;  /* 0x0000000408087981 */ /* 0x000f62000c1e1900 */
[----:B------:R-:W-:Y:S02]  /*0f60*/  SEL R18, R18, R25, !P1 ;  /* 0x0000001912127207 */ /* 0x000fe40004800000 */
[----:B------:R-:W-:Y:S02]  /*0f70*/  IADD3 R17, PT, PT, R14, R17, RZ ;  /* 0x000000110e117210 */ /* 0x000fe40007ffe0ff */
[----:B-1----:R-:W-:-:S04]  /*0f80*/  SHF.R.S32.HI R11, RZ, 0x1f, R18 ;  /* 0x0000001fff0b7819 */ /* 0x002fc80000011412 */
[----:B------:R-:W-:-:S05]  /*0f90*/  LOP3.LUT R11, R11, R12, RZ, 0xc0, !PT ;  /* 0x0000000c0b0b7212 */ /* 0x000fca00078ec0ff */
[----:B------:R-:W-:-:S04]  /*0fa0*/  IMAD.IADD R18, R18, 0x1, R11 ;  /* 0x0000000112127824 */ /* 0x000fc800078e020b */
[----:B------:R-:W-:-:S04]  /*0fb0*/  IMAD R17, R18, R7, R17 ;  /* 0x0000000712117224 */ /* 0x000fc800078e0211 */
[----:B------:R-:W-:Y:S02]  /*0fc0*/  IMAD.WIDE R26, R17, 0x4, R2 ;  /* 0x00000004111a7825 */ /* 0x000fe400078e0202 */
[----:B------:R-:W0:Y:S03]  /*0fd0*/  LDC.64 R2, c[0x0][0x388] ;  /* 0x0000e200ff027b82 */ /* 0x000e260000000a00 */
[----:B------:R-:W5:Y:S01]  /*0fe0*/  LDG.E R16, desc[UR4][R26.64] ;  /* 0x000000041a107981 */ /* 0x000f62000c1e1900 */
[----:B0-----:R-:W-:-:S05]  /*0ff0*/  IMAD.WIDE R24, R13, 0x4, R2 ;  /* 0x000000040d187825 */ /* 0x001fca00078e0202 */
[----:B------:R-:W5:Y:S01]  /*1000*/  LDG.E R11, desc[UR4][R24.64] ;  /* 0x00000004180b7981 */ /* 0x000f62000c1e1900 */
[----:B------:R-:W-:-:S05]  /*1010*/  IMAD.WIDE R22, R23, 0x4, R2 ;  /* 0x0000000417167825 */ /* 0x000fca00078e0202 */
[----:B------:R0:W5:Y:S01]  /*1020*/  LDG.E R9, desc[UR4][R22.64] ;  /* 0x0000000416097981 */ /* 0x000162000c1e1900 */
[----:B------:R-:W-:-:S06]  /*1030*/  IMAD.WIDE R12, R19, 0x4, R2 ;  /* 0x00000004130c7825 */ /* 0x000fcc00078e0202 */
[----:B------:R-:W5:Y:S01]  /*1040*/  LDG.E R12, desc[UR4][R12.64] ;  /* 0x000000040c0c7981 */ /* 0x000f62000c1e1900 */
[----:B------:R-:W-:-:S04]  /*1050*/  IMAD.WIDE R20, R21, 0x4, R2 ;  /* 0x0000000415147825 */ /* 0x000fc800078e0202 */
[----:B------:R-:W-:Y:S01]  /*1060*/  IMAD.WIDE R2, R17, 0x4, R2 ;  /* 0x0000000411027825 */ /* 0x000fe200078e0202 */
[----:B------:R-:W5:Y:S05]  /*1070*/  LDG.E R7, desc[UR4][R20.64] ;  /* 0x0000000414077981 */ /* 0x000f6a000c1e1900 */
[----:B------:R3:W5:Y:S01]  /*1080*/  LDG.E R3, desc[UR4][R2.64] ;  /* 0x0000000402037981 */ /* 0x000762000c1e1900 */
[----:B------:R-:W-:Y:S01]  /*1090*/  MOV R18, 0x42fc0000 ;  /* 0x42fc000000127802 */ /* 0x000fe20000000f00 */
[----:B------:R-:W-:Y:S01]  /*10a0*/  BSSY.RECONVERGENT B0, `(.L_x_4) ;  /* 0x0000109000007945 */ /* 0x000fe20003800200 */
[----:B--2---:R-:W-:-:S04]  /*10b0*/  FMUL R14, |R0|, 1.4426950216293334961 ;  /* 0x3fb8aa3b000e7820 */ /* 0x004fc80000400200 */
[----:B------:R-:W1:Y:S02]  /*10c0*/  FRND.TRUNC R17, R14 ;  /* 0x0000000e00117307 */ /* 0x000e64000020d000 */
[----:B-1----:R-:W-:Y:S02]  /*10d0*/  FSETP.GT.AND P0, PT, |R17|, 126, PT ;  /* 0x42fc00001100780b */ /* 0x002fe40003f04200 */
[----:B0-----:R-:W-:-:S04]  /*10e0*/  LOP3.LUT R22, R18, 0x80000000, R17, 0xb8, !PT ;  /* 0x8000000012167812 */ /* 0x001fc800078eb811 */
[----:B------:R-:W-:-:S05]  /*10f0*/  FSEL R17, R22, R17, P0 ;  /* 0x0000001116117208 */ /* 0x000fca0000000000 */
[----:B------:R-:W-:-:S04]  /*1100*/  FFMA R22, R17, -0.69314718246459960938, |R0| ;  /* 0xbf31721811167823 */ /* 0x000fc80000000400 */
[C---:B------:R-:W-:Y:S01]  /*1110*/  FFMA R22, R17.reuse, 1.9046542121259335545e-09, R22 ;  /* 0x3102e30811167823 */ /* 0x040fe20000000016 */
[----:B------:R-:W-:-:S03]  /*1120*/  FADD R17, R17, 12583037 ;  /* 0x4b40007d11117421 */ /* 0x000fc60000000000 */
[----:B------:R-:W-:Y:S02]  /*1130*/  FMUL R22, R22, 1.4426950216293334961 ;  /* 0x3fb8aa3b16167820 */ /* 0x000fe40000400000 */
[----:B------:R-:W-:-:S04]  /*1140*/  SHF.L.U32 R17, R17, 0x17, RZ ;  /* 0x0000001711117819 */ /* 0x000fc800000006ff */
[----:B------:R-:W0:Y:S01]  /*1150*/  MUFU.EX2 R22, R22 ;  /* 0x0000001600167308 */ /* 0x000e220000000800 */
[----:B---3--:R-:W-:-:S07]  /*1160*/  FMUL R2, |R15|, 1.4426950216293334961 ;  /* 0x3fb8aa3b0f027820 */ /* 0x008fce0000400200 */
[----:B------:R1:W2:Y:S01]  /*1170*/  FRND.TRUNC R21, R2 ;  /* 0x0000000200157307 */ /* 0x0002a2000020d000 */
[----:B0-----:R-:W-:Y:S01]  /*1180*/  FMUL R19, R17, R22 ;  /* 0x0000001611137220 */ /* 0x001fe20000400000 */
[----:B----4-:R-:W-:-:S06]  /*1190*/  FMUL R13, |R10|, 1.4426950216293334961 ;  /* 0x3fb8aa3b0a0d7820 */ /* 0x010fcc0000400200 */
[----:B------:R-:W0:Y:S01]  /*11a0*/  MUFU.RCP R22, R19 ;  /* 0x0000001300167308 */ /* 0x000e220000001000 */
[----:B-1----:R-:W-:Y:S01]  /*11b0*/  HFMA2 R2, -RZ, RZ, 0.389892578125, 0.0002090930938720703125 ;  /* 0x363d0adaff027431 */ /* 0x002fe200000001ff */
[----:B--2---:R-:W-:-:S06]  /*11c0*/  FSETP.GT.AND P0, PT, |R21|, 126, PT ;  /* 0x42fc00001500780b */ /* 0x004fcc0003f04200 */
[----:B------:R-:W1:Y:S01]  /*11d0*/  FRND.TRUNC R13, R13 ;  /* 0x0000000d000d7307 */ /* 0x000e62000020d000 */
[----:B------:R-:W-:-:S04]  /*11e0*/  LOP3.LUT R20, R18, 0x80000000, R21, 0xb8, !PT ;  /* 0x8000000012147812 */ /* 0x000fc800078eb815 */
[----:B------:R-:W-:Y:S01]  /*11f0*/  FSEL R20, R20, R21, P0 ;  /* 0x0000001514147208 */ /* 0x000fe20000000000 */
[----:B0-----:R-:W-:-:S04]  /*1200*/  FMUL.FTZ R22, R22, -0.125 ;  /* 0xbe00000016167820 */ /* 0x001fc80000410000 */
[----:B------:R-:W-:Y:S01]  /*1210*/  FFMA R17, R20, -0.69314718246459960938, |R15| ;  /* 0xbf31721814117823 */ /* 0x000fe2000000040f */
[----:B------:R-:W-:-:S03]  /*1220*/  FFMA R19, R19, 2, R22 ;  /* 0x4000000013137823 */ /* 0x000fc60000000016 */
[C---:B------:R-:W-:Y:S01]  /*1230*/  FFMA R17, R20.reuse, 1.9046542121259335545e-09, R17 ;  /* 0x3102e30814117823 */ /* 0x040fe20000000011 */
[----:B-1----:R-:W-:Y:S01]  /*1240*/  FSETP.GT.AND P0, PT, |R13|, 126, PT ;  /* 0x42fc00000d00780b */ /* 0x002fe20003f04200 */
[----:B------:R-:W-:Y:S01]  /*1250*/  FADD R20, R20, 12583037 ;  /* 0x4b40007d14147421 */ /* 0x000fe20000000000 */
[----:B------:R-:W-:Y:S01]  /*1260*/  LOP3.LUT R24, R18, 0x80000000, R13, 0xb8, !PT ;  /* 0x8000000012187812 */ /* 0x000fe200078eb80d */
[----:B------:R-:W-:Y:S01]  /*1270*/  FMUL R14, R17, 1.4426950216293334961 ;  /* 0x3fb8aa3b110e7820 */ /* 0x000fe20000400000 */
[----:B------:R-:W-:Y:S01]  /*1280*/  FMUL R17, R0, R0 ;  /* 0x0000000000117220 */ /* 0x000fe20000400000 */
[----:B------:R-:W-:Y:S01]  /*1290*/  IMAD.SHL.U32 R23, R20, 0x800000, RZ ;  /* 0x0080000014177824 */ /* 0x000fe200078e00ff */
[----:B------:R-:W-:Y:S01]  /*12a0*/  FSEL R13, R24, R13, P0 ;  /* 0x0000000d180d7208 */ /* 0x000fe20000000000 */
[----:B-----5:R-:W-:Y:S01]  /*12b0*/  FMUL R21, |R8|, 1.4426950216293334961 ;  /* 0x3fb8aa3b08157820 */ /* 0x020fe20000400200 */
[----:B------:R-:W-:Y:S01]  /*12c0*/  FFMA R24, R17, R2, 0.00019836159481201320887 ;  /* 0x394fff4911187423 */ /* 0x000fe20000000002 */
[----:B------:R-:W0:Y:S01]  /*12d0*/  MUFU.EX2 R14, R14 ;  /* 0x0000000e000e7308 */ /* 0x000e220000000800 */
[----:B------:R-:W-:Y:S01]  /*12e0*/  FSETP.GE.AND P0, PT, |R0|, 1, PT ;  /* 0x3f8000000000780b */ /* 0x000fe20003f06200 */
[----:B------:R-:W-:Y:S01]  /*12f0*/  FFMA R22, R13, -0.69314718246459960938, |R10| ;  /* 0xbf3172180d167823 */ /* 0x000fe2000000040a */
[----:B------:R-:W-:Y:S01]  /*1300*/  FFMA R24, R17, R24, 0.0083333496004343032837 ;  /* 0x3c08889a11187423 */ /* 0x000fe20000000018 */
[----:B------:R-:W-:-:S02]  /*1310*/  LOP3.LUT R19, R19, 0x80000000, R0, 0xb8, !PT ;  /* 0x8000000013137812 */ /* 0x000fc400078eb800 */
[----:B------:R-:W-:Y:S01]  /*1320*/  FFMA R22, R13, 1.9046542121259335545e-09, R22 ;  /* 0x3102e3080d167823 */ /* 0x000fe20000000016 */
[C---:B------:R-:W-:Y:S01]  /*1330*/  FFMA R24, R17.reuse, R24, 0.16666667163372039795 ;  /* 0x3e2aaaab11187423 */ /* 0x040fe20000000018 */
[----:B------:R-:W1:Y:S02]  /*1340*/  FRND.TRUNC R21, R21 ;  /* 0x0000001500157307 */ /* 0x000e64000020d000 */
[----:B------:R-:W-:Y:S01]  /*1350*/  FMUL R22, R22, 1.4426950216293334961 ;  /* 0x3fb8aa3b16167820 */ /* 0x000fe20000400000 */
[----:B------:R-:W-:-:S04]  /*1360*/  FMUL R17, R17, R24 ;  /* 0x0000001811117220 */ /* 0x000fc80000400000 */
[----:B------:R-:W-:Y:S01]  /*1370*/  @!P0 FFMA R19, R0, R17, R0 ;  /* 0x0000001100138223 */ /* 0x000fe20000000000 */
[----:B------:R2:W3:Y:S01]  /*1380*/  MUFU.EX2 R20, R22 ;  /* 0x0000001600147308 */ /* 0x0004e20000000800 */
[----:B0-----:R-:W-:Y:S01]  /*1390*/  FMUL R14, R23, R14 ;  /* 0x0000000e170e7220 */ /* 0x001fe20000400000 */
[----:B------:R-:W-:Y:S01]  /*13a0*/  FMUL R23, R15, R15 ;  /* 0x0000000f0f177220 */ /* 0x000fe20000400000 */
[----:B------:R-:W-:Y:S01]  /*13b0*/  FADD R17, R13, 12583037 ;  /* 0x4b40007d0d117421 */ /* 0x000fe20000000000 */
[----:B-1----:R-:W-:-:S04]  /*13c0*/  FSETP.GT.AND P0, PT, |R21|, 126, PT ;  /* 0x42fc00001500780b */ /* 0x002fc80003f04200 */
[----:B------:R-:W0:Y:S01]  /*13d0*/  MUFU.RCP R13, R14 ;  /* 0x0000000e000d7308 */ /* 0x000e220000001000 */
[----:B------:R-:W-:Y:S01]  /*13e0*/  LOP3.LUT R0, R18, 0x80000000, R21, 0xb8, !PT ;  /* 0x8000000012007812 */ /* 0x000fe200078eb815 */
[----:B------:R-:W-:Y:S01]  /*13f0*/  FMUL R26, |R16|, 1.4426950216293334961 ;  /* 0x3fb8aa3b101a7820 */ /* 0x000fe20000400200 */
[----:B------:R-:W-:Y:S02]  /*1400*/  SHF.L.U32 R25, R17, 0x17, RZ ;  /* 0x0000001711197819 */ /* 0x000fe400000006ff */
[----:B------:R-:W-:Y:S01]  /*1410*/  FSEL R21, R0, R21, P0 ;  /* 0x0000001500157208 */ /* 0x000fe20000000000 */
[----:B------:R-:W-:Y:S01]  /*1420*/  FFMA R0, R23, R2, 0.00019836159481201320887 ;  /* 0x394fff4917007423 */ /* 0x000fe20000000002 */
[----:B------:R-:W-:Y:S01]  /*1430*/  FSETP.GE.AND P0, PT, |R15|, 1, PT ;  /* 0x3f8000000f00780b */ /* 0x000fe20003f06200 */
[----:B------:R-:W1:Y:S01]  /*1440*/  FRND.TRUNC R17, R26 ;  /* 0x0000001a00117307 */ /* 0x000e62000020d000 */
[----:B------:R-:W-:Y:S01]  /*1450*/  FSETP.GE.AND P2, PT, |R16|, 1, PT ;  /* 0x3f8000001000780b */ /* 0x000fe20003f46200 */
[----:B--2---:R-:W-:Y:S01]  /*1460*/  FFMA R22, R23, R0, 0.0083333496004343032837 ;  /* 0x3c08889a17167423 */ /* 0x004fe20000000000 */
[----:B---3--:R-:W-:-:S03]  /*1470*/  FMUL R0, R25, R20 ;  /* 0x0000001419007220 */ /* 0x008fc60000400000 */
[----:B------:R-:W-:Y:S01]  /*1480*/  FFMA R20, R23, R22, 0.16666667163372039795 ;  /* 0x3e2aaaab17147423 */ /* 0x000fe20000000016 */
[----:B------:R-:W-:Y:S01]  /*1490*/  FFMA R22, R21, -0.69314718246459960938, |R8| ;  /* 0xbf31721815167823 */ /* 0x000fe20000000408 */
[----:B0-----:R-:W-:Y:S02]  /*14a0*/  FMUL.FTZ R13, R13, -0.125 ;  /* 0xbe0000000d0d7820 */ /* 0x001fe40000410000 */
[----:B------:R-:W-:Y:S01]  /*14b0*/  FMUL R20, R23, R20 ;  /* 0x0000001417147220 */ /* 0x000fe20000400000 */
[C---:B------:R-:W-:Y:S01]  /*14c0*/  FFMA R23, R21.reuse, 1.9046542121259335545e-09, R22 ;  /* 0x3102e30815177823 */ /* 0x040fe20000000016 */
[----:B------:R-:W-:Y:S01]  /*14d0*/  FADD R21, R21, 12583037 ;  /* 0x4b40007d15157421 */ /* 0x000fe20000000000 */
[----:B------:R-:W0:Y:S01]  /*14e0*/  MUFU.RCP R22, R0 ;  /* 0x0000000000167308 */ /* 0x000e220000001000 */
[----:B------:R-:W-:Y:S01]  /*14f0*/  FFMA R24, R14, 2, R13 ;  /* 0x400000000e187823 */ /* 0x000fe2000000000d */
[----:B------:R-:W-:Y:S01]  /*1500*/  FMUL R14, R23, 1.4426950216293334961 ;  /* 0x3fb8aa3b170e7820 */ /* 0x000fe20000400000 */
[----:B-1----:R-:W-:-:S02]  /*1510*/  FSETP.GT.AND P1, PT, |R17|, 126, PT ;  /* 0x42fc00001100780b */ /* 0x002fc40003f24200 */
[----:B------:R-:W-:Y:S01]  /*1520*/  LOP3.LUT R26, R18, 0x80000000, R17, 0xb8, !PT ;  /* 0x80000000121a7812 */ /* 0x000fe200078eb811 */
[----:B------:R-:W-:Y:S01]  /*1530*/  FMUL R23, |R11|, 1.4426950216293334961 ;  /* 0x3fb8aa3b0b177820 */ /* 0x000fe20000400200 */
[--C-:B------:R-:W-:Y:S01]  /*1540*/  LOP3.LUT R13, R24, 0x80000000, R15.reuse, 0xb8, !PT ;  /* 0x80000000180d7812 */ /* 0x100fe200078eb80f */
[----:B------:R-:W1:Y:S01]  /*1550*/  MUFU.EX2 R14, R14 ;  /* 0x0000000e000e7308 */ /* 0x000e620000000800 */
[----:B------:R-:W-:Y:S01]  /*1560*/  FSEL R17, R26, R17, P1 ;  /* 0x000000111a117208 */ /* 0x000fe20000800000 */
[----:B------:R-:W-:Y:S01]  /*1570*/  @!P0 FFMA R13, R15, R20, R15 ;  /* 0x000000140f0d8223 */ /* 0x000fe2000000000f */
[C---:B------:R-:W-:Y:S01]  /*1580*/  FMUL R15, R10.reuse, R10 ;  /* 0x0000000a0a0f7220 */ /* 0x040fe20000400000 */
[----:B------:R-:W-:Y:S02]  /*1590*/  SHF.L.U32 R21, R21, 0x17, RZ ;  /* 0x0000001715157819 */ /* 0x000fe400000006ff */
[C---:B------:R-:W-:Y:S01]  /*15a0*/  FFMA R20, R17.reuse, -0.69314718246459960938, |R16| ;  /* 0xbf31721811147823 */ /* 0x040fe20000000410 */
[----:B------:R-:W-:Y:S01]  /*15b0*/  FSETP.GE.AND P0, PT, |R10|, 1, PT ;  /* 0x3f8000000a00780b */ /* 0x000fe20003f06200 */
[----:B------:R-:W2:Y:S01]  /*15c0*/  FRND.TRUNC R23, R23 ;  /* 0x0000001700177307 */ /* 0x000ea2000020d000 */
[----:B0-----:R-:W-:Y:S01]  /*15d0*/  FMUL.FTZ R25, R22, -0.125 ;  /* 0xbe00000016197820 */ /* 0x001fe20000410000 */
[C---:B------:R-:W-:Y:S01]  /*15e0*/  FFMA R20, R17.reuse, 1.9046542121259335545e-09, R20 ;  /* 0x3102e30811147823 */ /* 0x040fe20000000014 */
[----:B------:R-:W-:-:S02]  /*15f0*/  FADD R17, R17, 12583037 ;  /* 0x4b40007d11117421 */ /* 0x000fc40000000000 */
[----:B------:R-:W-:Y:S01]  /*1600*/  FFMA R25, R0, 2, R25 ;  /* 0x4000000000197823 */ /* 0x000fe20000000019 */
[----:B------:R-:W-:Y:S01]  /*1610*/  FFMA R0, R15, R2, 0.00019836159481201320887 ;  /* 0x394fff490f007423 */ /* 0x000fe20000000002 */
[----:B------:R-:W-:Y:S01]  /*1620*/  FMUL R20, R20, 1.4426950216293334961 ;  /* 0x3fb8aa3b14147820 */ /* 0x000fe20000400000 */
[----:B------:R-:W-:Y:S02]  /*1630*/  SHF.L.U32 R17, R17, 0x17, RZ ;  /* 0x0000001711117819 */ /* 0x000fe400000006ff */
[----:B------:R-:W-:Y:S01]  /*1640*/  FFMA R22, R15, R0, 0.0083333496004343032837 ;  /* 0x3c08889a0f167423 */ /* 0x000fe20000000000 */
[----:B-1----:R-:W-:Y:S02]  /*1650*/  FMUL R0, R21, R14 ;  /* 0x0000000e15007220 */ /* 0x002fe40000400000 */
[----:B------:R-:W0:Y:S01]  /*1660*/  MUFU.EX2 R20, R20 ;  /* 0x0000001400147308 */ /* 0x000e220000000800 */
[----:B------:R-:W-:-:S04]  /*1670*/  FFMA R22, R15, R22, 0.16666667163372039795 ;  /* 0x3e2aaaab0f167423 */ /* 0x000fc80000000016 */
[----:B------:R-:W-:Y:S01]  /*1680*/  FMUL R27, R15, R22 ;  /* 0x000000160f1b7220 */ /* 0x000fe20000400000 */
[--C-:B------:R-:W-:Y:S01]  /*1690*/  LOP3.LUT R15, R25, 0x80000000, R10.reuse, 0xb8, !PT ;  /* 0x80000000190f7812 */ /* 0x100fe200078eb80a */
[----:B------:R-:W-:Y:S01]  /*16a0*/  FMUL R25, R8, R8 ;  /* 0x0000000808197220 */ /* 0x000fe20000400000 */
[----:B------:R-:W1:Y:S01]  /*16b0*/  MUFU.RCP R21, R0 ;  /* 0x0000000000157308 */ /* 0x000e620000001000 */
[----:B------:R-:W-:Y:S01]  /*16c0*/  @!P0 FFMA R15, R10, R27, R10 ;  /* 0x0000001b0a0f8223 */ /* 0x000fe2000000000a */
[----:B--2---:R-:W-:Y:S01]  /*16d0*/  FSETP.GT.AND P0, PT, |R23|, 126, PT ;  /* 0x42fc00001700780b */ /* 0x004fe20003f04200 */
[C---:B------:R-:W-:Y:S01]  /*16e0*/  FFMA R14, R25.reuse, R2, 0.00019836159481201320887 ;  /* 0x394fff49190e7423 */ /* 0x040fe20000000002 */
[----:B------:R-:W-:Y:S01]  /*16f0*/  LOP3.LUT R10, R18, 0x80000000, R23, 0xb8, !PT ;  /* 0x80000000120a7812 */ /* 0x000fe200078eb817 */
[----:B------:R-:W-:Y:S02]  /*1700*/  FMUL R27, R16, R16 ;  /* 0x00000010101b7220 */ /* 0x000fe40000400000 */
[----:B------:R-:W-:Y:S01]  /*1710*/  FFMA R22, R25, R14, 0.0083333496004343032837 ;  /* 0x3c08889a19167423 */ /* 0x000fe2000000000e */
[----:B------:R-:W-:Y:S01]  /*1720*/  FSEL R10, R10, R23, P0 ;  /* 0x000000170a0a7208 */ /* 0x000fe20000000000 */
[----:B0-----:R-:W-:Y:S01]  /*1730*/  FMUL R14, R17, R20 ;  /* 0x00000014110e7220 */ /* 0x001fe20000400000 */
[----:B------:R-:W-:Y:S01]  /*1740*/  FSETP.GE.AND P0, PT, |R8|, 1, PT ;  /* 0x3f8000000800780b */ /* 0x000fe20003f06200 */
[----:B------:R-:W-:-:S02]  /*1750*/  FFMA R22, R25, R22, 0.16666667163372039795 ;  /* 0x3e2aaaab19167423 */ /* 0x000fc40000000016 */
[----:B------:R-:W0:Y:S01]  /*1760*/  MUFU.RCP R17, R14 ;  /* 0x0000000e00117308 */ /* 0x000e220000001000 */
[C---:B------:R-:W-:Y:S01]  /*1770*/  FFMA R29, R10.reuse, -0.69314718246459960938, |R11| ;  /* 0xbf3172180a1d7823 */ /* 0x040fe2000000040b */
[----:B------:R-:W-:Y:S01]  /*1780*/  FMUL R23, R25, R22 ;  /* 0x0000001619177220 */ /* 0x000fe20000400000 */
[----:B------:R-:W-:Y:S01]  /*1790*/  FMUL R25, |R9|, 1.4426950216293334961 ;  /* 0x3fb8aa3b09197820 */ /* 0x000fe20000400200 */
[----:B-1----:R-:W-:Y:S01]  /*17a0*/  FMUL.FTZ R21, R21, -0.125 ;  /* 0xbe00000015157820 */ /* 0x002fe20000410000 */
[C---:B------:R-:W-:Y:S01]  /*17b0*/  FFMA R29, R10.reuse, 1.9046542121259335545e-09, R29 ;  /* 0x3102e3080a1d7823 */ /* 0x040fe2000000001d */
[----:B------:R-:W-:Y:S02]  /*17c0*/  FADD R10, R10, 12583037 ;  /* 0x4b40007d0a0a7421 */ /* 0x000fe40000000000 */
[----:B------:R-:W-:Y:S01]  /*17d0*/  FFMA R21, R0, 2, R21 ;  /* 0x4000000000157823 */ /* 0x000fe20000000015 */
[C---:B------:R-:W-:Y:S01]  /*17e0*/  FFMA R0, R27.reuse, R2, 0.00019836159481201320887 ;  /* 0x394fff491b007423 */ /* 0x040fe20000000002 */
[----:B------:R-:W1:Y:S03]  /*17f0*/  FRND.TRUNC R25, R25 ;  /* 0x0000001900197307 */ /* 0x000e66000020d000 */
[----:B------:R-:W-:Y:S01]  /*1800*/  FFMA R0, R27, R0, 0.0083333496004343032837 ;  /* 0x3c08889a1b007423 */ /* 0x000fe20000000000 */
[--C-:B------:R-:W-:Y:S01]  /*1810*/  LOP3.LUT R21, R21, 0x80000000, R8.reuse, 0xb8, !PT ;  /* 0x8000000015157812 */ /* 0x100fe200078eb808 */
[----:B------:R-:W-:-:S02]  /*1820*/  @!P0 FFMA R21, R8, R23, R8 ;  /* 0x0000001708158223 */ /* 0x000fc40000000008 */
[----:B------:R-:W-:Y:S01]  /*1830*/  FFMA R20, R27, R0, 0.16666667163372039795 ;  /* 0x3e2aaaab1b147423 */ /* 0x000fe20000000000 */
[----:B------:R-:W-:Y:S01]  /*1840*/  FMUL R0, R29, 1.4426950216293334961 ;  /* 0x3fb8aa3b1d007820 */ /* 0x000fe20000400000 */
[----:B------:R-:W-:Y:S01]  /*1850*/  FMUL R29, |R12|, 1.4426950216293334961 ;  /* 0x3fb8aa3b0c1d7820 */ /* 0x000fe20000400200 */
[----:B0-----:R-:W-:Y:S01]  /*1860*/  FMUL.FTZ R17, R17, -0.125 ;  /* 0xbe00000011117820 */ /* 0x001fe20000410000 */
[----:B------:R-:W-:Y:S01]  /*1870*/  FMUL R27, R27, R20 ;  /* 0x000000141b1b7220 */ /* 0x000fe20000400000 */
[----:B------:R-:W-:Y:S01]  /*1880*/  FMUL R20, |R7|, 1.4426950216293334961 ;  /* 0x3fb8aa3b07147820 */ /* 0x000fe20000400200 */
[----:B------:R-:W0:Y:S01]  /*1890*/  LDC R8, c[0x0][0x3a8] ;  /* 0x0000ea00ff087b82 */ /* 0x000e220000000800 */
[----:B------:R-:W-:Y:S01]  /*18a0*/  FFMA R17, R14, 2, R17 ;  /* 0x400000000e117823 */ /* 0x000fe20000000011 */
[----:B------:R-:W2:Y:S01]  /*18b0*/  FRND.TRUNC R29, R29 ;  /* 0x0000001d001d7307 */ /* 0x000ea2000020d000 */
[----:B-1----:R-:W-:Y:S02]  /*18c0*/  FSETP.GT.AND P1, PT, |R25|, 126, PT ;  /* 0x42fc00001900780b */ /* 0x002fe40003f24200 */
[----:B------:R-:W-:-:S02]  /*18d0*/  LOP3.LUT R14, R18, 0x80000000, R25, 0xb8, !PT ;  /* 0x80000000120e7812 */ /* 0x000fc400078eb819 */
[--C-:B------:R-:W-:Y:S01]  /*18e0*/  LOP3.LUT R17, R17, 0x80000000, R16.reuse, 0xb8, !PT ;  /* 0x8000000011117812 */ /* 0x100fe200078eb810 */
[----:B------:R-:W-:Y:S01]  /*18f0*/  @!P2 FFMA R17, R16, R27, R16 ;  /* 0x0000001b1011a223 */ /* 0x000fe20000000010 */
[----:B------:R-:W-:Y:S01]  /*1900*/  FSEL R14, R14, R25, P1 ;  /* 0x000000190e0e7208 */ /* 0x000fe20000800000 */
[----:B------:R-:W1:Y:S01]  /*1910*/  MUFU.EX2 R0, R0 ;  /* 0x0000000000007308 */ /* 0x000e620000000800 */
[----:B------:R-:W-:Y:S01]  /*1920*/  FMUL R27, |R3|, 1.4426950216293334961 ;  /* 0x3fb8aa3b031b7820 */ /* 0x000fe20000400200 */
[----:B------:R-:W-:Y:S02]  /*1930*/  FSETP.GE.AND P1, PT, |R9|, 1, PT ;  /* 0x3f8000000900780b */ /* 0x000fe40003f26200 */
[C---:B------:R-:W-:Y:S01]  /*1940*/  FFMA R23, R14.reuse, -0.69314718246459960938, |R9| ;  /* 0xbf3172180e177823 */ /* 0x040fe20000000409 */
[----:B------:R-:W-:Y:S02]  /*1950*/  FSETP.GE.AND P2, PT, |R3|, 1, PT ;  /* 0x3f8000000300780b */ /* 0x000fe40003f46200 */
[----:B--2---:R-:W-:Y:S01]  /*1960*/  FSETP.GT.AND P0, PT, |R29|, 126, PT ;  /* 0x42fc00001d00780b */ /* 0x004fe20003f04200 */
[----:B------:R-:W2:Y:S01]  /*1970*/  FRND.TRUNC R25, R20 ;  /* 0x0000001400197307 */ /* 0x000ea2000020d000 */
[----:B------:R-:W-:Y:S01]  /*1980*/  FFMA R23, R14, 1.9046542121259335545e-09, R23 ;  /* 0x3102e3080e177823 */ /* 0x000fe20000000017 */
[----:B------:R-:W-:-:S03]  /*1990*/  LOP3.LUT R16, R18, 0x80000000, R29, 0xb8, !PT ;  /* 0x8000000012107812 */ /* 0x000fc600078eb81d */
[----:B------:R-:W-:Y:S01]  /*19a0*/  FMUL R26, R23, 1.4426950216293334961 ;  /* 0x3fb8aa3b171a7820 */ /* 0x000fe20000400000 */
[----:B------:R-:W-:Y:S01]  /*19b0*/  FSEL R23, R16, R29, P0 ;  /* 0x0000001d10177208 */ /* 0x000fe20000000000 */
[----:B------:R-:W-:Y:S01]  /*19c0*/  IMAD.SHL.U32 R29, R10, 0x800000, RZ ;  /* 0x008000000a1d7824 */ /* 0x000fe200078e00ff */
[----:B------:R-:W3:Y:S01]  /*19d0*/  FRND.TRUNC R27, R27 ;  /* 0x0000001b001b7307 */ /* 0x000ee2000020d000 */
[----:B0-----:R-:W-:Y:S02]  /*19e0*/  FMUL R10, R19, R8 ;  /* 0x00000008130a7220 */ /* 0x001fe40000400000 */
[----:B-1----:R-:W-:Y:S01]  /*19f0*/  FMUL R22, R29, R0 ;  /* 0x000000001d167220 */ /* 0x002fe20000400000 */
[----:B------:R-:W-:Y:S01]  /*1a00*/  FFMA R0, R23, -0.69314718246459960938, |R12| ;  /* 0xbf31721817007823 */ /* 0x000fe2000000040c */
[----:B--2---:R-:W-:-:S03]  /*1a10*/  FSETP.GT.AND P0, PT, |R25|, 126, PT ;  /* 0x42fc00001900780b */ /* 0x004fc60003f04200 */
[----:B------:R-:W0:Y:S01]  /*1a20*/  MUFU.RCP R24, R22 ;  /* 0x0000001600187308 */ /* 0x000e220000001000 */
[----:B------:R-:W-:-:S04]  /*1a30*/  LOP3.LUT R20, R18, 0x80000000, R25, 0xb8, !PT ;  /* 0x8000000012147812 */ /* 0x000fc800078eb819 */
[----:B------:R-:W-:Y:S02]  /*1a40*/  FSEL R20, R20, R25, P0 ;  /* 0x0000001914147208 */ /* 0x000fe40000000000 */
[----:B---3--:R-:W-:Y:S01]  /*1a50*/  LOP3.LUT R28, R18, 0x80000000, R27, 0xb8, !PT ;  /* 0x80000000121c7812 */ /* 0x008fe200078eb81b */
[----:B------:R-:W-:Y:S01]  /*1a60*/  FFMA R18, R23, 1.9046542121259335545e-09, R0 ;  /* 0x3102e30817127823 */ /* 0x000fe20000000000 */
[----:B------:R-:W-:Y:S01]  /*1a70*/  FSETP.GT.AND P0, PT, |R27|, 126, PT ;  /* 0x42fc00001b00780b */ /* 0x000fe20003f04200 */
[----:B------:R-:W-:Y:S01]  /*1a80*/  FFMA R19, R20, -0.69314718246459960938, |R7| ;  /* 0xbf31721814137823 */ /* 0x000fe20000000407 */
[----:B------:R1:W-:Y:S01]  /*1a90*/  MUFU.EX2 R16, R26 ;  /* 0x0000001a00107308 */ /* 0x0003e20000000800 */
[----:B------:R-:W-:Y:S01]  /*1aa0*/  FMUL R18, R18, 1.4426950216293334961 ;  /* 0x3fb8aa3b12127820 */ /* 0x000fe20000400000 */
[----:B------:R-:W-:Y:S01]  /*1ab0*/  FSEL R0, R28, R27, P0 ;  /* 0x0000001b1c007208 */ /* 0x000fe20000000000 */
[----:B------:R-:W-:Y:S01]  /*1ac0*/  FADD R28, R10, R10 ;  /* 0x0000000a0a1c7221 */ /* 0x000fe20000000000 */
[C---:B------:R-:W-:Y:S01]  /*1ad0*/  FFMA R19, R20.reuse, 1.9046542121259335545e-09, R19 ;  /* 0x3102e30814137823 */ /* 0x040fe20000000013 */
[----:B------:R-:W-:Y:S01]  /*1ae0*/  FADD R23, R23, 12583037 ;  /* 0x4b40007d17177421 */ /* 0x000fe20000000000 */
[----:B------:R-:W-:Y:S01]  /*1af0*/  FADD R20, R20, 12583037 ;  /* 0x4b40007d14147421 */ /* 0x000fe20000000000 */
[----:B------:R-:W-:Y:S01]  /*1b00*/  FSETP.GE.AND P0, PT, |R11|, 1, PT ;  /* 0x3f8000000b00780b */ /* 0x000fe20003f06200 */
[----:B------:R-:W2:Y:S01]  /*1b10*/  MUFU.EX2 R18, R18 ;  /* 0x0000001200127308 */ /* 0x000ea20000000800 */
[-CC-:B-1----:R-:W-:Y:S01]  /*1b20*/  FFMA R26, R21, R8.reuse, -R28.reuse ;  /* 0x00000008151a7223 */ /* 0x182fe2000000081c */
[-C--:B------:R-:W-:Y:S01]  /*1b30*/  FFMA R28, R13, R8.reuse, -R28 ;  /* 0x000000080d1c7223 */ /* 0x080fe2000000081c */
[----:B------:R-:W-:Y:S01]  /*1b40*/  FMUL R13, R19, 1.4426950216293334961 ;  /* 0x3fb8aa3b130d7820 */ /* 0x000fe20000400000 */
[----:B------:R-:W-:Y:S01]  /*1b50*/  FFMA R21, R0, -0.69314718246459960938, |R3| ;  /* 0xbf31721800157823 */ /* 0x000fe20000000403 */
[----:B------:R-:W-:Y:S01]  /*1b60*/  SHF.L.U32 R23, R23, 0x17, RZ ;  /* 0x0000001717177819 */ /* 0x000fe200000006ff */
[-C--:B------:R-:W-:Y:S01]  /*1b70*/  FFMA R19, R15, R8.reuse, R28 ;  /* 0x000000080f137223 */ /* 0x080fe2000000001c */
[----:B0-----:R-:W-:Y:S01]  /*1b80*/  FMUL.FTZ R15, R24, -0.125 ;  /* 0xbe000000180f7820 */ /* 0x001fe20000410000 */
[----:B------:R-:W-:Y:S01]  /*1b90*/  FFMA R21, R0, 1.9046542121259335545e-09, R21 ;  /* 0x3102e30800157823 */ /* 0x000fe20000000015 */
[----:B------:R-:W0:Y:S01]  /*1ba0*/  MUFU.EX2 R13, R13 ;  /* 0x0000000d000d7308 */ /* 0x000e220000000800 */
[----:B------:R-:W-:Y:S01]  /*1bb0*/  FFMA R24, R17, R8, R26 ;  /* 0x0000000811187223 */ /* 0x000fe2000000001a */
[----:B------:R-:W-:Y:S01]  /*1bc0*/  FADD R17, R14, 12583037 ;  /* 0x4b40007d0e117421 */ /* 0x000fe20000000000 */
[----:B------:R-:W-:Y:S01]  /*1bd0*/  FMUL R25, R21, 1.4426950216293334961 ;  /* 0x3fb8aa3b15197820 */ /* 0x000fe20000400000 */
[----:B------:R-:W-:Y:S01]  /*1be0*/  FMUL R21, R11, R11 ;  /* 0x0000000b0b157220 */ /* 0x000fe20000400000 */
[----:B------:R-:W-:Y:S01]  /*1bf0*/  FMUL R28, R24, R5 ;  /* 0x00000005181c7220 */ /* 0x000fe20000400000 */
[----:B------:R-:W-:Y:S01]  /*1c00*/  SHF.L.U32 R24, R20, 0x17, RZ ;  /* 0x0000001714187819 */ /* 0x000fe200000006ff */
[----:B------:R-:W-:Y:S01]  /*1c10*/  FFMA R22, R22, 2, R15 ;  /* 0x4000000016167823 */ /* 0x000fe2000000000f */
[----:B------:R-:W-:Y:S01]  /*1c20*/  FFMA R26, R21, R2, 0.00019836159481201320887 ;  /* 0x394fff49151a7423 */ /* 0x000fe20000000002 */
[----:B--2---:R-:W-:Y:S01]  /*1c30*/  FMUL R14, R23, R18 ;  /* 0x00000012170e7220 */ /* 0x004fe20000400000 */
[----:B------:R-:W-:Y:S01]  /*1c40*/  SHF.L.U32 R17, R17, 0x17, RZ ;  /* 0x0000001711117819 */ /* 0x000fe200000006ff */
[----:B------:R1:W2:Y:S01]  /*1c50*/  MUFU.EX2 R15, R25 ;  /* 0x00000019000f7308 */ /* 0x0002a20000000800 */
[----:B------:R-:W-:Y:S01]  /*1c60*/  FFMA R26, R21, R26, 0.0083333496004343032837 ;  /* 0x3c08889a151a7423 */ /* 0x000fe2000000001a */
[----:B------:R-:W-:-:S02]  /*1c70*/  FMUL R23, R7, R7 ;  /* 0x0000000707177220 */ /* 0x000fc40000400000 */
[----:B------:R-:W-:Y:S01]  /*1c80*/  FMUL R16, R17, R16 ;  /* 0x0000001011107220 */ /* 0x000fe20000400000 */
[C---:B------:R-:W-:Y:S01]  /*1c90*/  FFMA R26, R21.reuse, R26, 0.16666667163372039795 ;  /* 0x3e2aaaab151a7423 */ /* 0x040fe2000000001a */
[----:B0-----:R-:W-:Y:S01]  /*1ca0*/  FMUL R13, R24, R13 ;  /* 0x0000000d180d7220 */ /* 0x001fe20000400000 */
[----:B------:R-:W-:Y:S01]  /*1cb0*/  FADD R24, R0, 12583037 ;  /* 0x4b40007d00187421 */ /* 0x000fe20000000000 */
[----:B------:R-:W0:Y:S01]  /*1cc0*/  MUFU.RCP R18, R14 ;  /* 0x0000000e00127308 */ /* 0x000e220000001000 */
[----:B------:R-:W-:Y:S01]  /*1cd0*/  FMUL R26, R21, R26 ;  /* 0x0000001a151a7220 */ /* 0x000fe20000400000 */
[----:B------:R-:W-:Y:S01]  /*1ce0*/  FMUL R21, R12, R12 ;  /* 0x0000000c0c157220 */ /* 0x000fe20000400000 */
[----:B------:R-:W-:Y:S01]  /*1cf0*/  FFMA R17, R19, R6, R28 ;  /* 0x0000000613117223 */ /* 0x000fe2000000001c */
[--C-:B------:R-:W-:Y:S01]  /*1d00*/  LOP3.LUT R19, R22, 0x80000000, R11.reuse, 0xb8, !PT ;  /* 0x8000000016137812 */ /* 0x100fe200078eb80b */
[----:B------:R-:W-:Y:S01]  /*1d10*/  @!P0 FFMA R19, R11, R26, R11 ;  /* 0x0000001a0b138223 */ /* 0x000fe2000000000b */
[----:B------:R-:W-:Y:S01]  /*1d20*/  FFMA R22, R21, R2, 0.00019836159481201320887 ;  /* 0x394fff4915167423 */ /* 0x000fe20000000002 */
[----:B------:R-:W-:Y:S01]  /*1d30*/  FSETP.GE.AND P0, PT, |R12|, 1, PT ;  /* 0x3f8000000c00780b */ /* 0x000fe20003f06200 */
[----:B------:R-:W3:Y:S01]  /*1d40*/  MUFU.RCP R0, R13 ;  /* 0x0000000d00007308 */ /* 0x000ee20000001000 */
[----:B------:R-:W-:-:S02]  /*1d50*/  IMAD.SHL.U32 R24, R24, 0x800000, RZ ;  /* 0x0080000018187824 */ /* 0x000fc400078e00ff */
[----:B------:R-:W-:Y:S01]  /*1d60*/  FFMA R22, R21, R22, 0.0083333496004343032837 ;  /* 0x3c08889a15167423 */ /* 0x000fe20000000016 */
[----:B-1----:R-:W-:Y:S01]  /*1d70*/  FMUL R25, R9, R9 ;  /* 0x0000000909197220 */ /* 0x002fe20000400000 */
[----:B------:R-:W-:Y:S01]  /*1d80*/  FMUL R19, R19, R8 ;  /* 0x0000000813137220 */ /* 0x000fe20000400000 */
[----:B--2---:R-:W-:Y:S01]  /*1d90*/  FMUL R15, R24, R15 ;  /* 0x0000000f180f7220 */ /* 0x004fe20000400000 */
[----:B------:R-:W-:Y:S01]  /*1da0*/  FFMA R22, R21, R22, 0.16666667163372039795 ;  /* 0x3e2aaaab15167423 */ /* 0x000fe20000000016 */
[----:B------:R-:W1:Y:S01]  /*1db0*/  MUFU.RCP R20, R16 ;  /* 0x0000001000147308 */ /* 0x000e620000001000 */
[----:B0-----:R-:W-:Y:S01]  /*1dc0*/  FMUL.FTZ R11, R18, -0.125 ;  /* 0xbe000000120b7820 */ /* 0x001fe20000410000 */
[----:B------:R-:W-:Y:S01]  /*1dd0*/  FFMA R18, R23, R2, 0.00019836159481201320887 ;  /* 0x394fff4917127423 */ /* 0x000fe20000000002 */
[----:B------:R-:W-:Y:S01]  /*1de0*/  FMUL R21, R21, R22 ;  /* 0x0000001615157220 */ /* 0x000fe20000400000 */
[----:B------:R-:W-:Y:S01]  /*1df0*/  FFMA R22, R25, R2, 0.00019836159481201320887 ;  /* 0x394fff4919167423 */ /* 0x000fe20000000002 */
[----:B------:R-:W-:Y:S01]  /*1e00*/  FFMA R11, R14, 2, R11 ;  /* 0x400000000e0b7823 */ /* 0x000fe2000000000b */
[----:B------:R-:W-:-:S02]  /*1e10*/  FFMA R18, R23, R18, 0.0083333496004343032837 ;  /* 0x3c08889a17127423 */ /* 0x000fc40000000012 */
[----:B------:R-:W0:Y:S01]  /*1e20*/  MUFU.RCP R14, R15 ;  /* 0x0000000f000e7308 */ /* 0x000e220000001000 */
[----:B---3--:R-:W-:Y:S01]  /*1e30*/  FMUL.FTZ R0, R0, -0.125 ;  /* 0xbe00000000007820 */ /* 0x008fe20000410000 */
[--C-:B------:R-:W-:Y:S01]  /*1e40*/  LOP3.LUT R11, R11, 0x80000000, R12.reuse, 0xb8, !PT ;  /* 0x800000000b0b7812 */ /* 0x100fe200078eb80c */
[----:B------:R-:W-:Y:S01]  /*1e50*/  @!P0 FFMA R11, R12, R21, R12 ;  /* 0x000000150c0b8223 */ /* 0x000fe2000000000c */
[----:B------:R-:W-:Y:S01]  /*1e60*/  FFMA R18, R23, R18, 0.16666667163372039795 ;  /* 0x3e2aaaab17127423 */ /* 0x000fe20000000012 */
[----:B------:R-:W-:Y:S01]  /*1e70*/  FFMA R0, R13, 2, R0 ;  /* 0x400000000d007823 */ /* 0x000fe20000000000 */
[----:B------:R-:W-:Y:S01]  /*1e80*/  FFMA R22, R25, R22, 0.0083333496004343032837 ;  /* 0x3c08889a19167423 */ /* 0x000fe20000000016 */
[----:B------:R-:W2:Y:S01]  /*1e90*/  LDC.64 R12, c[0x0][0x3a0] ;  /* 0x0000e800ff0c7b82 */ /* 0x000ea20000000a00 */
[----:B------:R-:W-:Y:S01]  /*1ea0*/  FMUL R18, R23, R18 ;  /* 0x0000001217127220 */ /* 0x000fe20000400000 */
[----:B------:R-:W-:Y:S01]  /*1eb0*/  FMUL R23, R3, R3 ;  /* 0x0000000303177220 */ /* 0x000fe20000400000 */
[----:B-1----:R-:W-:Y:S01]  /*1ec0*/  FMUL.FTZ R21, R20, -0.125 ;  /* 0xbe00000014157820 */ /* 0x002fe20000410000 */
[----:B------:R-:W-:Y:S01]  /*1ed0*/  FSETP.GE.AND P0, PT, |R7|, 1, PT ;  /* 0x3f8000000700780b */ /* 0x000fe20003f06200 */
[----:B------:R-:W-:Y:S01]  /*1ee0*/  FFMA R22, R25, R22, 0.16666667163372039795 ;  /* 0x3e2aaaab19167423 */ /* 0x000fe20000000016 */
[----:B------:R-:W-:Y:S01]  /*1ef0*/  FFMA R2, R23, R2, 0.00019836159481201320887 ;  /* 0x394fff4917027423 */ /* 0x000fe20000000002 */
[----:B------:R-:W-:-:S02]  /*1f00*/  FFMA R20, R16, 2, R21 ;  /* 0x4000000010147823 */ /* 0x000fc40000000015 */
[----:B------:R-:W1:Y:S01]  /*1f10*/  MUFU.RCP R21, R8 ;  /* 0x0000000800157308 */ /* 0x000e620000001000 */
[----:B------:R-:W-:Y:S01]  /*1f20*/  FFMA R2, R23, R2, 0.0083333496004343032837 ;  /* 0x3c08889a17027423 */ /* 0x000fe20000000002 */
[----:B0-----:R-:W-:Y:S01]  /*1f30*/  FMUL.FTZ R14, R14, -0.125 ;  /* 0xbe0000000e0e7820 */ /* 0x001fe20000410000 */
[----:B------:R-:W-:Y:S01]  /*1f40*/  FMUL R16, R25, R22 ;  /* 0x0000001619107220 */ /* 0x000fe20000400000 */
[----:B------:R-:W-:Y:S01]  /*1f50*/  LOP3.LUT R25, R20, 0x80000000, R9, 0xb8, !PT ;  /* 0x8000000014197812 */ /* 0x000fe200078eb809 */
[----:B------:R-:W-:Y:S01]  /*1f60*/  FFMA R2, R23, R2, 0.16666667163372039795 ;  /* 0x3e2aaaab17027423 */ /* 0x000fe20000000002 */
[----:B------:R-:W-:Y:S01]  /*1f70*/  FFMA R14, R15, 2, R14 ;  /* 0x400000000f0e7823 */ /* 0x000fe2000000000e */
[----:B------:R-:W-:Y:S01]  /*1f80*/  FADD R20, R19, R19 ;  /* 0x0000001313147221 */ /* 0x000fe20000000000 */
[----:B------:R-:W-:Y:S01]  /*1f90*/  @!P1 FFMA R25, R9, R16, R9 ;  /* 0x0000001009199223 */ /* 0x000fe20000000009 */
[----:B------:R-:W-:Y:S01]  /*1fa0*/  FMUL R2, R23, R2 ;  /* 0x0000000217027220 */ /* 0x000fe20000400000 */
[--C-:B------:R-:W-:Y:S01]  /*1fb0*/  LOP3.LUT R9, R0, 0x80000000, R7.reuse, 0xb8, !PT ;  /* 0x8000000000097812 */ /* 0x100fe200078eb807 */
[----:B------:R-:W-:Y:S01]  /*1fc0*/  @!P0 FFMA R9, R7, R18, R7 ;  /* 0x0000001207098223 */ /* 0x000fe20000000007 */
[--C-:B------:R-:W-:Y:S01]  /*1fd0*/  LOP3.LUT R15, R14, 0x80000000, R3.reuse, 0xb8, !PT ;  /* 0x800000000e0f7812 */ /* 0x100fe200078eb803 */
[----:B------:R-:W-:Y:S01]  /*1fe0*/  @!P2 FFMA R15, R3, R2, R3 ;  /* 0x00000002030fa223 */ /* 0x000fe20000000003 */
[----:B------:R-:W0:Y:S01]  /*1ff0*/  LDC R0, c[0x0][0x3a8] ;  /* 0x0000ea00ff007b82 */ /* 0x000e220000000800 */
[----:B--2---:R-:W-:Y:S01]  /*2000*/  FMUL R12, R12, R13 ;  /* 0x0000000d0c0c7220 */ /* 0x004fe20000400000 */
[-CC-:B------:R-:W-:Y:S01]  /*2010*/  FFMA R14, R11, R8.reuse, -R20.reuse ;  /* 0x000000080b0e7223 */ /* 0x180fe20000000814 */
[-C--:B------:R-:W-:Y:S01]  /*2020*/  FFMA R20, R25, R8.reuse, -R20 ;  /* 0x0000000819147223 */ /* 0x080fe20000000814 */
[----:B-1----:R-:W-:Y:S01]  /*2030*/  FFMA R2, R21, -R8, 1 ;  /* 0x3f80000015027423 */ /* 0x002fe20000000808 */
[----:B------:R-:W-:Y:S01]  /*2040*/  FFMA R3, R17, R12, R10 ;  /* 0x0000000c11037223 */ /* 0x000fe2000000000a */
[-C--:B------:R-:W-:Y:S01]  /*2050*/  FFMA R9, R9, R8.reuse, R14 ;  /* 0x0000000809097223 */ /* 0x080fe2000000000e */
[----:B------:R-:W-:Y:S01]  /*2060*/  FFMA R20, R15, R8, R20 ;  /* 0x000000080f147223 */ /* 0x000fe20000000014 */
[----:B------:R-:W-:Y:S01]  /*2070*/  FFMA R10, R21, R2, R21 ;  /* 0x00000002150a7223 */ /* 0x000fe20000000015 */
[----:B------:R-:W1:Y:S02]  /*2080*/  FCHK P0, R3, R8 ;  /* 0x0000000803007302 */ /* 0x000e640000000000 */
[----:B------:R-:W-:Y:S01]  /*2090*/  FMUL R20, R20, R5 ;  /* 0x0000000514147220 */ /* 0x000fe20000400000 */
[----:B------:R-:W-:-:S03]  /*20a0*/  FFMA R5, R3, R10, RZ ;  /* 0x0000000a03057223 */ /* 0x000fc600000000ff */
[----:B------:R-:W-:Y:S01]  /*20b0*/  FFMA R2, R9, R6, R20 ;  /* 0x0000000609027223 */ /* 0x000fe20000000014 */
[----:B------:R-:W-:-:S03]  /*20c0*/  FFMA R6, R5, -R8, R3 ;  /* 0x8000000805067223 */ /* 0x000fc60000000003 */
[----:B------:R-:W-:Y:S01]  /*20d0*/  FFMA R2, R2, R12, R19 ;  /* 0x0000000c02027223 */ /* 0x000fe20000000013 */
[----:B------:R-:W-:Y:S01]  /*20e0*/  FFMA R5, R10, R6, R5 ;  /* 0x000000060a057223 */ /* 0x000fe20000000005 */
[----:B01----:R-:W-:Y:S06]  /*20f0*/  @!P0 BRA `(.L_x_5) ;  /* 0x00000000000c8947 */ /* 0x003fec0003800000 */
[----:B------:R-:W-:-:S07]  /*2100*/  MOV R6, 0x2120 ;  /* 0x0000212000067802 */ /* 0x000fce0000000f00 */
[----:B------:R-:W-:Y:S05]  /*2110*/  CALL.REL.NOINC `($__internal_1_$__cuda_sm3x_div_rn_noftz_f32_slowpath) ;  /* 0x0000000800687944 */ /* 0x000fea0003c00000 */
[----:B------:R-:W-:-:S07]  /*2120*/  MOV R5, R3 ;  /* 0x0000000300057202 */ /* 0x000fce0000000f00 */
.L_x_5:
[----:B------:R-:W-:Y:S05]  /*2130*/  BSYNC.RECONVERGENT B0 ;  /* 0x0000000000007941 */ /* 0x000fea0003800200 */
.L_x_4:
[C---:B------:R-:W-:Y:S01]  /*2140*/  FFMA R6, R5.reuse, R5, 1 ;  /* 0x3f80000005067423 */ /* 0x040fe20000000005 */
[----:B------:R-:W-:Y:S01]  /*2150*/  FSETP.GT.AND P0, PT, |R5|, 8388608, PT ;  /* 0x4b0000000500780b */ /* 0x000fe20003f04200 */
[----:B------:R-:W-:Y:S01]  /*2160*/  HFMA2 R10, -RZ, RZ, 1.625, 0 ;  /* 0x3e800000ff0a7431 */ /* 0x000fe200000001ff */
[----:B------:R-:W-:Y:S01]  /*2170*/  BSSY.RECONVERGENT B0, `(.L_x_6) ;  /* 0x0000035000007945 */ /* 0x000fe20003800200 */
[----:B------:R-:W0:Y:S02]  /*2180*/  MUFU.RSQ R3, R6 ;  /* 0x0000000600037308 */ /* 0x000e240000001400 */
[----:B0-----:R-:W-:-:S06]  /*2190*/  FFMA R7, R6, R3, 1 ;  /* 0x3f80000006077423 */ /* 0x001fcc0000000003 */
[----:B------:R0:W1:Y:S02]  /*21a0*/  MUFU.RCP R8, R7 ;  /* 0x0000000700087308 */ /* 0x0000640000001000 */
[----:B0-----:R-:W-:Y:S02]  /*21b0*/  IMAD.MOV.U32 R7, RZ, RZ, 0x3d39bf78 ;  /* 0x3d39bf78ff077424 */ /* 0x001fe400078e00ff */
[----:B-1----:R-:W-:-:S04]  /*21c0*/  FMUL R8, R8, |R5| ;  /* 0x4000000508087220 */ /* 0x002fc80000400000 */
[----:B------:R-:W-:-:S05]  /*21d0*/  FFMA R8, R8, |R5|, |R5| ;  /* 0x4000000508087223 */ /* 0x000fca0000000405 */
[----:B------:R-:W-:-:S04]  /*21e0*/  FSEL R3, |R5|, R8, P0 ;  /* 0x0000000805037208 */ /* 0x000fc80000000200 */
[C---:B------:R-:W-:Y:S01]  /*21f0*/  ISETP.GE.U32.AND P1, PT, R3.reuse, 0x7f800000, PT ;  /* 0x7f8000000300780c */ /* 0x040fe20003f26070 */
[----:B------:R-:W-:-:S03]  /*2200*/  FADD.RZ R8, R3, 1 ;  /* 0x3f80000003087421 */ /* 0x000fc6000000c000 */
[----:B------:R-:W-:Y:S02]  /*2210*/  ISETP.GT.AND P2, PT, R3, -0x40800000, P1 ;  /* 0xbf8000000300780c */ /* 0x000fe40000f44270 */
[----:B------:R-:W-:-:S04]  /*2220*/  IADD3 R8, PT, PT, R8, -0x3f400000, RZ ;  /* 0xc0c0000008087810 */ /* 0x000fc80007ffe0ff */
[----:B------:R-:W-:-:S04]  /*2230*/  LOP3.LUT R8, R8, 0xff800000, RZ, 0xc0, !PT ;  /* 0xff80000008087812 */ /* 0x000fc800078ec0ff */
[----:B------:R-:W-:Y:S02]  /*2240*/  IADD3 R9, PT, PT, -R8, 0x40800000, RZ ;  /* 0x4080000008097810 */ /* 0x000fe40007ffe1ff */
[-C--:B------:R-:W-:Y:S02]  /*2250*/  IADD3 R6, PT, PT, R3, -R8.reuse, RZ ;  /* 0x8000000803067210 */ /* 0x080fe40007ffe0ff */
[----:B------:R-:W-:Y:S01]  /*2260*/  I2FP.F32.S32 R8, R8 ;  /* 0x0000000800087245 */ /* 0x000fe20000201400 */
[----:B------:R-:W-:Y:S01]  /*2270*/  FFMA R9, R9, R10, -1 ;  /* 0xbf80000009097423 */ /* 0x000fe2000000000a */
[----:B------:R-:W-:-:S03]  /*2280*/  @P1 MOV R10, 0x7f800000 ;  /* 0x7f800000000a1802 */ /* 0x000fc60000000f00 */
[----:B------:R-:W-:Y:S01]  /*2290*/  FADD R6, R6, R9 ;  /* 0x0000000906067221 */ /* 0x000fe20000000000 */
[----:B------:R-:W-:Y:S01]  /*22a0*/  FMUL R8, R8, 1.1920928955078125e-07 ;  /* 0x3400000008087820 */ /* 0x000fe20000400000 */
[----:B------:R-:W0:Y:S02]  /*22b0*/  LDC R9, c[0x0][0x3a8] ;  /* 0x0000ea00ff097b82 */ /* 0x000e240000000800 */
[----:B------:R-:W-:-:S04]  /*22c0*/  FFMA R7, R6, -R7, 0.10546888411045074463 ;  /* 0x3dd8001206077423 */ /* 0x000fc80000000807 */
[----:B------:R-:W-:-:S04]  /*22d0*/  FFMA R7, R6, R7, -0.13229703903198242188 ;  /* 0xbe0778e006077423 */ /* 0x000fc80000000007 */
[----:B------:R-:W-:-:S04]  /*22e0*/  FFMA R7, R6, R7, 0.14491446316242218018 ;  /* 0x3e14647506077423 */ /* 0x000fc80000000007 */
[----:B------:R-:W-:-:S04]  /*22f0*/  FFMA R7, R6, R7, -0.16641564667224884033 ;  /* 0xbe2a68dd06077423 */ /* 0x000fc80000000007 */
[----:B------:R-:W-:-:S04]  /*2300*/  FFMA R7, R6, R7, 0.19988867640495300293 ;  /* 0x3e4caf9e06077423 */ /* 0x000fc80000000007 */
[----:B------:R-:W-:-:S04]  /*2310*/  FFMA R7, R6, R7, -0.25000196695327758789 ;  /* 0xbe80004206077423 */ /* 0x000fc80000000007 */
[----:B------:R-:W-:-:S04]  /*2320*/  FFMA R7, R6, R7, 0.33333510160446166992 ;  /* 0x3eaaaae606077423 */ /* 0x000fc80000000007 */
[----:B------:R-:W-:-:S04]  /*2330*/  FFMA R7, R6, R7, -0.5 ;  /* 0xbf00000006077423 */ /* 0x000fc80000000007 */
[----:B------:R-:W-:-:S04]  /*2340*/  FMUL R7, R6, R7 ;  /* 0x0000000706077220 */ /* 0x000fc80000400000 */
[----:B------:R-:W-:-:S04]  /*2350*/  FFMA R7, R6, R7, R6 ;  /* 0x0000000706077223 */ /* 0x000fc80000000006 */
[----:B------:R-:W-:Y:S01]  /*2360*/  FFMA R8, R8, 0.69314718246459960938, R7 ;  /* 0x3f31721808087823 */ /* 0x000fe20000000007 */
[C---:B------:R-:W-:Y:S01]  /*2370*/  @P2 FFMA R8, R3.reuse, R10, +INF ;  /* 0x7f80000003082423 */ /* 0x040fe2000000000a */
[----:B------:R-:W1:Y:S01]  /*2380*/  LDC.64 R6, c[0x0][0x380] ;  /* 0x0000e000ff067b82 */ /* 0x000e620000000a00 */
[----:B------:R-:W-:Y:S01]  /*2390*/  @P1 FSETP.NEU.AND P2, PT, R3, RZ, PT ;  /* 0x000000ff0300120b */ /* 0x000fe20003f4d000 */
[----:B0-----:R-:W0:Y:S03]  /*23a0*/  MUFU.RCP R10, R9 ;  /* 0x00000009000a7308 */ /* 0x001e260000001000 */
[----:B------:R-:W-:-:S05]  /*23b0*/  @P1 FSEL R8, R8, -RZ, P2 ;  /* 0x800000ff08081208 */ /* 0x000fca0001000000 */
[----:B------:R-:W-:Y:S01]  /*23c0*/  @P0 FADD R8, R8, 0.69314718246459960938 ;  /* 0x3f31721808080421 */ /* 0x000fe20000000000 */
[----:B------:R-:W-:-:S04]  /*23d0*/  FSETP.NAN.AND P0, PT, |R5|, |R5|, PT ;  /* 0x400000050500720b */ /* 0x000fc80003f08200 */
[----:B------:R-:W-:-:S04]  /*23e0*/  LOP3.LUT R5, R8, 0x80000000, R5, 0xb8, !PT ;  /* 0x8000000008057812 */ /* 0x000fc800078eb805 */
[----:B------:R-:W-:Y:S01]  /*23f0*/  FSEL R5, R5, R8, !P0 ;  /* 0x0000000805057208 */ /* 0x000fe20004000000 */
[----:B0-----:R-:W-:-:S03]  /*2400*/  FFMA R3, R10, -R9, 1 ;  /* 0x3f8000000a037423 */ /* 0x001fc60000000809 */
[----:B------:R-:W0:Y:S01]  /*2410*/  FCHK P0, R2, R9 ;  /* 0x0000000902007302 */ /* 0x000e220000000000 */
[----:B-1----:R-:W-:-:S04]  /*2420*/  IMAD.WIDE R6, R4, 0x4, R6 ;  /* 0x0000000404067825 */ /* 0x002fc800078e0206 */
[----:B------:R-:W-:Y:S01]  /*2430*/  FFMA R10, R10, R3, R10 ;  /* 0x000000030a0a7223 */ /* 0x000fe2000000000a */
[----:B------:R1:W-:Y:S03]  /*2440*/  STG.E desc[UR4][R6.64], R5 ;  /* 0x0000000506007986 */ /* 0x0003e6000c101904 */
[----:B------:R-:W-:-:S04]  /*2450*/  FFMA R3, R2, R10, RZ ;  /* 0x0000000a02037223 */ /* 0x000fc800000000ff */
[----:B------:R-:W-:-:S04]  /*2460*/  FFMA R8, R3, -R9, R2 ;  /* 0x8000000903087223 */ /* 0x000fc80000000002 */
[----:B------:R-:W-:Y:S01]  /*2470*/  FFMA R3, R10, R8, R3 ;  /* 0x000000080a037223 */ /* 0x000fe20000000003 */
[----:B01----:R-:W-:Y:S06]  /*2480*/  @!P0 BRA `(.L_x_7) ;  /* 0x00000000000c8947 */ /* 0x003fec0003800000 */
[----:B------:R-:W-:Y:S02]  /*2490*/  MOV R3, R2 ;  /* 0x0000000200037202 */ /* 0x000fe40000000f00 */
[----:B------:R-:W-:-:S07]  /*24a0*/  MOV R6, 0x24c0 ;  /* 0x000024c000067802 */ /* 0x000fce0000000f00 */
[----:B------:R-:W-:Y:S05]  /*24b0*/  CALL.REL.NOINC `($__internal_1_$__cuda_sm3x_div_rn_noftz_f32_slowpath) ;  /* 0x0000000400807944 */ /* 0x000fea0003c00000 */
.L_x_7:
[----:B------:R-:W-:Y:S05]  /*24c0*/  BSYNC.RECONVERGENT B0 ;  /* 0x0000000000007941 */ /* 0x000fea0003800200 */
.L_x_6:
[C---:B------:R-:W-:Y:S01]  /*24d0*/  FFMA R0, R3.reuse, R3, 1 ;  /* 0x3f80000003007423 */ /* 0x040fe20000000003 */
[----:B------:R-:W-:Y:S01]  /*24e0*/  FSETP.GT.AND P0, PT, |R3|, 8388608, PT ;  /* 0x4b0000000300780b */ /* 0x000fe20003f04200 */
[----:B------:R-:W-:Y:S02]  /*24f0*/  HFMA2 R7, -RZ, RZ, 1.625, 0 ;  /* 0x3e800000ff077431 */ /* 0x000fe400000001ff */
[----:B------:R-:W0:Y:S02]  /*2500*/  MUFU.RSQ R5, R0 ;  /* 0x0000000000057308 */ /* 0x000e240000001400 */
[----:B0-----:R-:W-:-:S06]  /*2510*/  FFMA R5, R0, R5, 1 ;  /* 0x3f80000000057423 */ /* 0x001fcc0000000005 */
[----:B------:R-:W0:Y:S02]  /*2520*/  MUFU.RCP R2, R5 ;  /* 0x0000000500027308 */ /* 0x000e240000001000 */
[----:B0-----:R-:W-:-:S04]  /*2530*/  FMUL R2, R2, |R3| ;  /* 0x4000000302027220 */ /* 0x001fc80000400000 */
[----:B------:R-:W-:-:S05]  /*2540*/  FFMA R2, R2, |R3|, |R3| ;  /* 0x4000000302027223 */ /* 0x000fca0000000403 */
[----:B------:R-:W-:-:S04]  /*2550*/  FSEL R9, |R3|, R2, P0 ;  /* 0x0000000203097208 */ /* 0x000fc80000000200 */
[C---:B------:R-:W-:Y:S01]  /*2560*/  ISETP.GE.U32.AND P1, PT, R9.reuse, 0x7f800000, PT ;  /* 0x7f8000000900780c */ /* 0x040fe20003f26070 */
[----:B------:R-:W-:-:S03]  /*2570*/  FADD.RZ R2, R9, 1 ;  /* 0x3f80000009027421 */ /* 0x000fc6000000c000 */
[----:B------:R-:W-:Y:S02]  /*2580*/  ISETP.GT.AND P2, PT, R9, -0x40800000, P1 ;  /* 0xbf8000000900780c */ /* 0x000fe40000f44270 */
[----:B------:R-:W-:-:S04]  /*2590*/  IADD3 R2, PT, PT, R2, -0x3f400000, RZ ;  /* 0xc0c0000002027810 */ /* 0x000fc80007ffe0ff */
[----:B------:R-:W-:-:S04]  /*25a0*/  LOP3.LUT R2, R2, 0xff800000, RZ, 0xc0, !PT ;  /* 0xff80000002027812 */ /* 0x000fc800078ec0ff */
[----:B------:R-:W-:Y:S01]  /*25b0*/  IADD3 R6, PT, PT, -R2, 0x40800000, RZ ;  /* 0x4080000002067810 */ /* 0x000fe20007ffe1ff */
[----:B------:R-:W-:Y:S01]  /*25c0*/  IMAD.IADD R0, R9, 0x1, -R2 ;  /* 0x0000000109007824 */ /* 0x000fe200078e0a02 */
[----:B------:R-:W-:-:S03]  /*25d0*/  I2FP.F32.S32 R2, R2 ;  /* 0x0000000200027245 */ /* 0x000fc60000201400 */
[----:B------:R-:W-:Y:S01]  /*25e0*/  FFMA R5, R6, R7, -1 ;  /* 0xbf80000006057423 */ /* 0x000fe20000000007 */
[----:B------:R-:W-:Y:S01]  /*25f0*/  MOV R7, 0x3d39bf78 ;  /* 0x3d39bf7800077802 */ /* 0x000fe20000000f00 */
[----:B------:R-:W-:Y:S02]  /*2600*/  FMUL R2, R2, 1.1920928955078125e-07 ;  /* 0x3400000002027820 */ /* 0x000fe40000400000 */
[----:B------:R-:W-:-:S04]  /*2610*/  FADD R0, R0, R5 ;  /* 0x0000000500007221 */ /* 0x000fc80000000000 */
[C---:B------:R-:W-:Y:S02]  /*2620*/  FFMA R5, R0.reuse, -R7, 0.10546888411045074463 ;  /* 0x3dd8001200057423 */ /* 0x040fe40000000807 */
[----:B------:R-:W0:Y:S02]  /*2630*/  LDC.64 R6, c[0x0][0x388] ;  /* 0x0000e200ff067b82 */ /* 0x000e240000000a00 */
        /* <DEDUP_REMOVED lines=8> */
[----:B------:R-:W-:Y:S01]  /*26c0*/  FFMA R5, R0, R5, R0 ;  /* 0x0000000500057223 */ /* 0x000fe20000000000 */
[----:B------:R-:W-:-:S03]  /*26d0*/  @P1 MOV R0, 0x7f800000 ;  /* 0x7f80000000001802 */ /* 0x000fc60000000f00 */
[----:B------:R-:W-:Y:S01]  /*26e0*/  FFMA R2, R2, 0.69314718246459960938, R5 ;  /* 0x3f31721802027823 */ /* 0x000fe20000000005 */
[----:B0-----:R-:W-:-:S04]  /*26f0*/  IMAD.WIDE R4, R4, 0x4, R6 ;  /* 0x0000000404047825 */ /* 0x001fc800078e0206 */
[C---:B------:R-:W-:Y:S01]  /*2700*/  @P2 FFMA R2, R9.reuse, R0, +INF ;  /* 0x7f80000009022423 */ /* 0x040fe20000000000 */
[----:B------:R-:W-:-:S04]  /*2710*/  @P1 FSETP.NEU.AND P2, PT, R9, RZ, PT ;  /* 0x000000ff0900120b */ /* 0x000fc80003f4d000 */
[----:B------:R-:W-:-:S05]  /*2720*/  @P1 FSEL R2, R2, -RZ, P2 ;  /* 0x800000ff02021208 */ /* 0x000fca0001000000 */
[----:B------:R-:W-:Y:S01]  /*2730*/  @P0 FADD R2, R2, 0.69314718246459960938 ;  /* 0x3f31721802020421 */ /* 0x000fe20000000000 */
[----:B------:R-:W-:-:S04]  /*2740*/  FSETP.NAN.AND P0, PT, |R3|, |R3|, PT ;  /* 0x400000030300720b */ /* 0x000fc80003f08200 */
[----:B------:R-:W-:-:S04]  /*2750*/  LOP3.LUT R3, R2, 0x80000000, R3, 0xb8, !PT ;  /* 0x8000000002037812 */ /* 0x000fc800078eb803 */
[----:B------:R-:W-:-:S05]  /*2760*/  FSEL R3, R3, R2, !P0 ;  /* 0x0000000203037208 */ /* 0x000fca0004000000 */
[----:B------:R-:W-:Y:S01]  /*2770*/  STG.E desc[UR4][R4.64], R3 ;  /* 0x0000000304007986 */ /* 0x000fe2000c101904 */
[----:B------:R-:W-:Y:S05]  /*2780*/  EXIT ;  /* 0x000000000000794d */ /* 0x000fea0003800000 */
        .weak           $__internal_0_$__cuda_sm20_rcp_rn_f32_slowpath
        .type           $__internal_0_$__cuda_sm20_rcp_rn_f32_slowpath,@function
        .size           $__internal_0_$__cuda_sm20_rcp_rn_f32_slowpath,($__internal_1_$__cuda_sm3x_div_rn_noftz_f32_slowpath - $__internal_0_$__cuda_sm20_rcp_rn_f32_slowpath)
$__internal_0_$__cuda_sm20_rcp_rn_f32_slowpath:
[----:B------:R-:W-:-:S04]  /*2790*/  SHF.L.U32 R3, R0, 0x1, RZ ;  /* 0x0000000100037819 */ /* 0x000fc800000006ff */
[----:B------:R-:W-:-:S04]  /*27a0*/  SHF.R.U32.HI R13, RZ, 0x18, R3 ;  /* 0x00000018ff0d7819 */ /* 0x000fc80000011603 */
[----:B------:R-:W-:-:S13]  /*27b0*/  ISETP.NE.U32.AND P0, PT, R13, RZ, PT ;  /* 0x000000ff0d00720c */ /* 0x000fda0003f05070 */
[----:B------:R-:W-:Y:S05]  /*27c0*/  @P0 BRA `(.L_x_8) ;  /* 0x00000000002c0947 */ /* 0x000fea0003800000 */
[----:B------:R-:W-:-:S04]  /*27d0*/  SHF.L.U32 R3, R0, 0x1, RZ ;  /* 0x0000000100037819 */ /* 0x000fc800000006ff */
[----:B------:R-:W-:-:S13]  /*27e0*/  ISETP.NE.AND P0, PT, R3, RZ, PT ;  /* 0x000000ff0300720c */ /* 0x000fda0003f05270 */
[----:B------:R2:W3:Y:S01]  /*27f0*/  @!P0 MUFU.RCP R3, R0 ;  /* 0x0000000000038308 */ /* 0x0004e20000001000 */
[----:B------:R-:W-:Y:S05]  /*2800*/  @!P0 BRA `(.L_x_9) ;  /* 0x0000000000a48947 */ /* 0x000fea0003800000 */
[----:B------:R-:W-:-:S04]  /*2810*/  FFMA R7, R0, 1.84467440737095516160e+19, RZ ;  /* 0x5f80000000077823 */ /* 0x000fc800000000ff */
[----:B--2---:R-:W3:Y:S02]  /*2820*/  MUFU.RCP R0, R7 ;  /* 0x0000000700007308 */ /* 0x004ee40000001000 */
[----:B---3--:R-:W-:-:S04]  /*2830*/  FFMA R3, R7, R0, -1 ;  /* 0xbf80000007037423 */ /* 0x008fc80000000000 */
[----:B------:R-:W-:-:S04]  /*2840*/  FADD.FTZ R3, -R3, -RZ ;  /* 0x800000ff03037221 */ /* 0x000fc80000010100 */
[----:B------:R-:W-:-:S04]  /*2850*/  FFMA R0, R0, R3, R0 ;  /* 0x0000000300007223 */ /* 0x000fc80000000000 */
[----:B------:R-:W-:Y:S01]  /*2860*/  FFMA R3, R0, 1.84467440737095516160e+19, RZ ;  /* 0x5f80000000037823 */ /* 0x000fe200000000ff */
[----:B------:R-:W-:Y:S06]  /*2870*/  BRA `(.L_x_9) ;  /* 0x0000000000887947 */ /* 0x000fec0003800000 */
.L_x_8:
[----:B------:R-:W-:-:S05]  /*2880*/  VIADD R15, R13, 0xffffff03 ;  /* 0xffffff030d0f7836 */ /* 0x000fca0000000000 */
[----:B------:R-:W-:-:S13]  /*2890*/  ISETP.GT.U32.AND P0, PT, R15, 0x1, PT ;  /* 0x000000010f00780c */ /* 0x000fda0003f04070 */
[----:B------:R-:W-:Y:S05]  /*28a0*/  @P0 BRA `(.L_x_10) ;  /* 0x0000000000780947 */ /* 0x000fea0003800000 */
[----:B------:R-:W-:Y:S01]  /*28b0*/  LOP3.LUT R3, R0, 0x7fffff, RZ, 0xc0, !PT ;  /* 0x007fffff00037812 */ /* 0x000fe200078ec0ff */
[----:B------:R-:W-:-:S03]  /*28c0*/  HFMA2 R12, -RZ, RZ, 0, 1.78813934326171875e-07 ;  /* 0x00000003ff0c7431 */ /* 0x000fc600000001ff */
[----:B------:R-:W-:-:S04]  /*28d0*/  LOP3.LUT R3, R3, 0x3f800000, RZ, 0xfc, !PT ;  /* 0x3f80000003037812 */ /* 0x000fc800078efcff */
[----:B------:R-:W0:Y:S01]  /*28e0*/  MUFU.RCP R8, R3 ;  /* 0x0000000300087308 */ /* 0x000e220000001000 */
[----:B------:R-:W-:Y:S01]  /*28f0*/  SHF.L.U32 R12, R12, R15, RZ ;  /* 0x0000000f0c0c7219 */ /* 0x000fe200000006ff */
[----:B0-----:R-:W-:-:S04]  /*2900*/  FFMA R7, R3, R8, -1 ;  /* 0xbf80000003077423 */ /* 0x001fc80000000008 */
[----:B------:R-:W-:-:S04]  /*2910*/  FADD.FTZ R7, -R7, -RZ ;  /* 0x800000ff07077221 */ /* 0x000fc80000010100 */
[CCC-:B------:R-:W-:Y:S01]  /*2920*/  FFMA.RM R11, R8.reuse, R7.reuse, R8.reuse ;  /* 0x00000007080b7223 */ /* 0x1c0fe20000004008 */
[----:B------:R-:W-:-:S04]  /*2930*/  FFMA.RP R8, R8, R7, R8 ;  /* 0x0000000708087223 */ /* 0x000fc80000008008 */
[C---:B------:R-:W-:Y:S02]  /*2940*/  LOP3.LUT R7, R11.reuse, 0x7fffff, RZ, 0xc0, !PT ;  /* 0x007fffff0b077812 */ /* 0x040fe400078ec0ff */
[----:B------:R-:W-:Y:S02]  /*2950*/  FSETP.NEU.FTZ.AND P0, PT, R11, R8, PT ;  /* 0x000000080b00720b */ /* 0x000fe40003f1d000 */
[----:B------:R-:W-:Y:S02]  /*2960*/  LOP3.LUT R7, R7, 0x800000, RZ, 0xfc, !PT ;  /* 0x0080000007077812 */ /* 0x000fe400078efcff */
[----:B------:R-:W-:Y:S02]  /*2970*/  SEL R8, RZ, 0xffffffff, !P0 ;  /* 0xffffffffff087807 */ /* 0x000fe40004000000 */
[----:B------:R-:W-:Y:S02]  /*2980*/  LOP3.LUT R12, R12, R7, RZ, 0xc0, !PT ;  /* 0x000000070c0c7212 */ /* 0x000fe400078ec0ff */
[----:B------:R-:W-:-:S02]  /*2990*/  IADD3 R8, PT, PT, -R8, RZ, RZ ;  /* 0x000000ff08087210 */ /* 0x000fc40007ffe1ff */
[-C--:B------:R-:W-:Y:S02]  /*29a0*/  SHF.R.U32.HI R12, RZ, R15.reuse, R12 ;  /* 0x0000000fff0c7219 */ /* 0x080fe4000001160c */
[----:B------:R-:W-:Y:S02]  /*29b0*/  LOP3.LUT P1, RZ, R8, R15, R7, 0xf8, !PT ;  /* 0x0000000f08ff7212 */ /* 0x000fe4000782f807 */
[C---:B------:R-:W-:Y:S02]  /*29c0*/  LOP3.LUT P0, RZ, R12.reuse, 0x1, RZ, 0xc0, !PT ;  /* 0x000000010cff7812 */ /* 0x040fe4000780c0ff */
[----:B------:R-:W-:Y:S02]  /*29d0*/  LOP3.LUT P2, RZ, R12, 0x2, RZ, 0xc0, !PT ;  /* 0x000000020cff7812 */ /* 0x000fe4000784c0ff */
[----:B------:R-:W-:Y:S02]  /*29e0*/  IADD3 R8, PT, PT, R13, -0xfc, RZ ;  /* 0xffffff040d087810 */ /* 0x000fe40007ffe0ff */
[----:B------:R-:W-:-:S02]  /*29f0*/  PLOP3.LUT P0, PT, P0, P1, P2, 0xe0, 0x0 ;  /* 0x000000000000781c */ /* 0x000fc40000703c20 */
[----:B------:R-:W-:Y:S02]  /*2a00*/  LOP3.LUT P1, RZ, R0, 0x7fffff, RZ, 0xc0, !PT ;  /* 0x007fffff00ff7812 */ /* 0x000fe4000782c0ff */
[----:B------:R-:W-:-:S04]  /*2a10*/  SEL R3, RZ, 0x1, !P0 ;  /* 0x00000001ff037807 */ /* 0x000fc80004000000 */
[----:B------:R-:W-:-:S04]  /*2a20*/  IADD3 R3, PT, PT, -R3, RZ, RZ ;  /* 0x000000ff03037210 */ /* 0x000fc80007ffe1ff */
[----:B------:R-:W-:Y:S02]  /*2a30*/  ISETP.GE.AND P0, PT, R3, RZ, PT ;  /* 0x000000ff0300720c */ /* 0x000fe40003f06270 */
[----:B------:R-:W-:-:S11]  /*2a40*/  SHF.R.U32.HI R3, RZ, R8, R7 ;  /* 0x00000008ff037219 */ /* 0x000fd60000011607 */
[----:B------:R-:W-:-:S05]  /*2a50*/  @!P0 VIADD R3, R3, 0x1 ;  /* 0x0000000103038836 */ /* 0x000fca0000000000 */
[----:B------:R-:W-:-:S04]  /*2a60*/  @!P1 SHF.L.U32 R3, R3, 0x1, RZ ;  /* 0x0000000103039819 */ /* 0x000fc800000006ff */
[----:B------:R-:W-:Y:S01]  /*2a70*/  LOP3.LUT R3, R3, 0x80000000, R0, 0xf8, !PT ;  /* 0x8000000003037812 */ /* 0x000fe200078ef800 */
[----:B------:R-:W-:Y:S06]  /*2a80*/  BRA `(.L_x_9) ;  /* 0x0000000000047947 */ /* 0x000fec0003800000 */
.L_x_10:
[----:B------:R0:W1:Y:S02]  /*2a90*/  MUFU.RCP R3, R0 ;  /* 0x0000000000037308 */ /* 0x0000640000001000 */
.L_x_9:
[----:B------:R-:W-:-:S04]  /*2aa0*/  MOV R7, 0x0 ;  /* 0x0000000000077802 */ /* 0x000fc80000000f00 */
[----:B0123--:R-:W-:Y:S05]  /*2ab0*/  RET.REL.NODEC R6 `(_Z14viscosity_stepPfS_iifffffi) ;  /* 0xffffffd406507950 */ /* 0x00ffea0003c3ffff */
        .weak           $__internal_1_$__cuda_sm3x_div_rn_noftz_f32_slowpath
        .type           $__internal_1_$__cuda_sm3x_div_rn_noftz_f32_slowpath,@function
        .size           $__internal_1_$__cuda_sm3x_div_rn_noftz_f32_slowpath,(.L_x_57 - $__internal_1_$__cuda_sm3x_div_rn_noftz_f32_slowpath)
$__internal_1_$__cuda_sm3x_div_rn_noftz_f32_slowpath:
[--C-:B------:R-:W-:Y:S01]  /*2ac0*/  SHF.R.U32.HI R7, RZ, 0x17, R0.reuse ;  /* 0x00000017ff077819 */ /* 0x100fe20000011600 */
[----:B------:R-:W-:Y:S01]  /*2ad0*/  BSSY.RECONVERGENT B1, `(.L_x_11) ;  /* 0x0000063000017945 */ /* 0x000fe20003800200 */
[----:B------:R-:W-:Y:S01]  /*2ae0*/  SHF.R.U32.HI R5, RZ, 0x17, R3 ;  /* 0x00000017ff057819 */ /* 0x000fe20000011603 */
[----:B------:R-:W-:Y:S01]  /*2af0*/  IMAD.MOV.U32 R8, RZ, RZ, R0 ;  /* 0x000000ffff087224 */ /* 0x000fe200078e0000 */
[----:B------:R-:W-:Y:S02]  /*2b00*/  LOP3.LUT R7, R7, 0xff, RZ, 0xc0, !PT ;  /* 0x000000ff07077812 */ /* 0x000fe400078ec0ff */
[----:B------:R-:W-:Y:S02]  /*2b10*/  LOP3.LUT R11, R5, 0xff, RZ, 0xc0, !PT ;  /* 0x000000ff050b7812 */ /* 0x000fe400078ec0ff */
[----:B------:R-:W-:Y:S02]  /*2b20*/  IADD3 R9, PT, PT, R7, -0x1, RZ ;  /* 0xffffffff07097810 */ /* 0x000fe40007ffe0ff */
[----:B------:R-:W-:-:S02]  /*2b30*/  IADD3 R10, PT, PT, R11, -0x1, RZ ;  /* 0xffffffff0b0a7810 */ /* 0x000fc40007ffe0ff */
[----:B------:R-:W-:-:S04]  /*2b40*/  ISETP.GT.U32.AND P0, PT, R9, 0xfd, PT ;  /* 0x000000fd0900780c */ /* 0x000fc80003f04070 */
[----:B------:R-:W-:-:S13]  /*2b50*/  ISETP.GT.U32.OR P0, PT, R10, 0xfd, P0 ;  /* 0x000000fd0a00780c */ /* 0x000fda0000704470 */
[----:B------:R-:W-:Y:S01]  /*2b60*/  @!P0 MOV R5, RZ ;  /* 0x000000ff00058202 */ /* 0x000fe20000000f00 */
[----:B------:R-:W-:Y:S06]  /*2b70*/  @!P0 BRA `(.L_x_12) ;  /* 0x00000000005c8947 */ /* 0x000fec0003800000 */
[----:B------:R-:W-:Y:S02]  /*2b80*/  FSETP.GTU.FTZ.AND P0, PT, |R3|, +INF , PT ;  /* 0x7f8000000300780b */ /* 0x000fe40003f1c200 */
[----:B------:R-:W-:-:S04]  /*2b90*/  FSETP.GTU.FTZ.AND P1, PT, |R0|, +INF , PT ;  /* 0x7f8000000000780b */ /* 0x000fc80003f3c200 */
[----:B------:R-:W-:-:S13]  /*2ba0*/  PLOP3.LUT P0, PT, P0, P1, PT, 0xf8, 0x8f ;  /* 0x00000000008f781c */ /* 0x000fda0000703f70 */
[----:B------:R-:W-:Y:S05]  /*2bb0*/  @P0 BRA `(.L_x_13) ;  /* 0x00000004004c0947 */ /* 0x000fea0003800000 */
[----:B------:R-:W-:-:S13]  /*2bc0*/  LOP3.LUT P0, RZ, R8, 0x7fffffff, R3, 0xc8, !PT ;  /* 0x7fffffff08ff7812 */ /* 0x000fda000780c803 */
[----:B------:R-:W-:Y:S05]  /*2bd0*/  @!P0 BRA `(.L_x_14) ;  /* 0x00000004003c8947 */ /* 0x000fea0003800000 */
[C---:B------:R-:W-:Y:S02]  /*2be0*/  FSETP.NEU.FTZ.AND P2, PT, |R3|.reuse, +INF , PT ;  /* 0x7f8000000300780b */ /* 0x040fe40003f5d200 */
[----:B------:R-:W-:Y:S02]  /*2bf0*/  FSETP.NEU.FTZ.AND P1, PT, |R0|, +INF , PT ;  /* 0x7f8000000000780b */ /* 0x000fe40003f3d200 */
[----:B------:R-:W-:-:S11]  /*2c00*/  FSETP.NEU.FTZ.AND P0, PT, |R3|, +INF , PT ;  /* 0x7f8000000300780b */ /* 0x000fd60003f1d200 */
[----:B------:R-:W-:Y:S05]  /*2c10*/  @!P1 BRA !P2, `(.L_x_14) ;  /* 0x00000004002c9947 */ /* 0x000fea0005000000 */
[----:B------:R-:W-:-:S04]  /*2c20*/  LOP3.LUT P2, RZ, R3, 0x7fffffff, RZ, 0xc0, !PT ;  /* 0x7fffffff03ff7812 */ /* 0x000fc8000784c0ff */
[----:B------:R-:W-:-:S13]  /*2c30*/  PLOP3.LUT P1, PT, P1, P2, PT, 0x2f, 0xf2 ;  /* 0x0000000000f2781c */ /* 0x000fda0000f24577 */
[----:B------:R-:W-:Y:S05]  /*2c40*/  @P1 BRA `(.L_x_15) ;  /* 0x0000000400181947 */ /* 0x000fea0003800000 */
[----:B------:R-:W-:-:S04]  /*2c50*/  LOP3.LUT P1, RZ, R8, 0x7fffffff, RZ, 0xc0, !PT ;  /* 0x7fffffff08ff7812 */ /* 0x000fc8000782c0ff */
[----:B------:R-:W-:-:S13]  /*2c60*/  PLOP3.LUT P0, PT, P0, P1, PT, 0x2f, 0xf2 ;  /* 0x0000000000f2781c */ /* 0x000fda0000702577 */
[----:B------:R-:W-:Y:S05]  /*2c70*/  @P0 BRA `(.L_x_16) ;  /* 0x0000000400000947 */ /* 0x000fea0003800000 */
[----:B------:R-:W-:Y:S02]  /*2c80*/  ISETP.GE.AND P0, PT, R10, RZ, PT ;  /* 0x000000ff0a00720c */ /* 0x000fe40003f06270 */
[----:B------:R-:W-:-:S11]  /*2c90*/  ISETP.GE.AND P1, PT, R9, RZ, PT ;  /* 0x000000ff0900720c */ /* 0x000fd60003f26270 */
[----:B------:R-:W-:Y:S01]  /*2ca0*/  @P0 MOV R5, RZ ;  /* 0x000000ff00050202 */ /* 0x000fe20000000f00 */
[----:B------:R-:W-:Y:S01]  /*2cb0*/  @!P0 FFMA R3, R3, 1.84467440737095516160e+19, RZ ;  /* 0x5f80000003038823 */ /* 0x000fe200000000ff */
[----:B------:R-:W-:Y:S01]  /*2cc0*/  @!P0 MOV R5, 0xffffffc0 ;  /* 0xffffffc000058802 */ /* 0x000fe20000000f00 */
[----:B------:R-:W-:-:S03]  /*2cd0*/  @!P1 FFMA R8, R0, 1.84467440737095516160e+19, RZ ;  /* 0x5f80000000089823 */ /* 0x000fc600000000ff */
[----:B------:R-:W-:-:S07]  /*2ce0*/  @!P1 IADD3 R5, PT, PT, R5, 0x40, RZ ;  /* 0x0000004005059810 */ /* 0x000fce0007ffe0ff */
.L_x_12:
[----:B------:R-:W-:Y:S01]  /*2cf0*/  LEA R9, R7, 0xc0800000, 0x17 ;  /* 0xc080000007097811 */ /* 0x000fe200078eb8ff */
[----:B------:R-:W-:Y:S04]  /*2d00*/  BSSY.RECONVERGENT B2, `(.L_x_17) ;  /* 0x0000036000027945 */ /* 0x000fe80003800200 */
[----:B------:R-:W-:Y:S01]  /*2d10*/  IMAD.IADD R9, R8, 0x1, -R9 ;  /* 0x0000000108097824 */ /* 0x000fe200078e0a09 */
[----:B------:R-:W-:-:S03]  /*2d20*/  IADD3 R8, PT, PT, R11, -0x7f, RZ ;  /* 0xffffff810b087810 */ /* 0x000fc60007ffe0ff */
[----:B------:R-:W0:Y:S01]  /*2d30*/  MUFU.RCP R10, R9 ;  /* 0x00000009000a7308 */ /* 0x000e220000001000 */
[----:B------:R-:W-:Y:S01]  /*2d40*/  FADD.FTZ R12, -R9, -RZ ;  /* 0x800000ff090c7221 */ /* 0x000fe20000010100 */
[C---:B------:R-:W-:Y:S01]  /*2d50*/  IMAD R3, R8.reuse, -0x800000, R3 ;  /* 0xff80000008037824 */ /* 0x040fe200078e0203 */
[----:B------:R-:W-:-:S04]  /*2d60*/  IADD3 R8, PT, PT, R8, 0x7f, -R7 ;  /* 0x0000007f08087810 */ /* 0x000fc80007ffe807 */
[----:B------:R-:W-:Y:S01]  /*2d70*/  IADD3 R8, PT, PT, R8, R5, RZ ;  /* 0x0000000508087210 */ /* 0x000fe20007ffe0ff */
[----:B0-----:R-:W-:-:S04]  /*2d80*/  FFMA R11, R10, R12, 1 ;  /* 0x3f8000000a0b7423 */ /* 0x001fc8000000000c */
[----:B------:R-:W-:-:S04]  /*2d90*/  FFMA R13, R10, R11, R10 ;  /* 0x0000000b0a0d7223 */ /* 0x000fc8000000000a */
[----:B------:R-:W-:-:S04]  /*2da0*/  FFMA R10, R3, R13, RZ ;  /* 0x0000000d030a7223 */ /* 0x000fc800000000ff */
[----:B------:R-:W-:-:S04]  /*2db0*/  FFMA R11, R12, R10, R3 ;  /* 0x0000000a0c0b7223 */ /* 0x000fc80000000003 */
[----:B------:R-:W-:-:S04]  /*2dc0*/  FFMA R10, R13, R11, R10 ;  /* 0x0000000b0d0a7223 */ /* 0x000fc8000000000a */
[----:B------:R-:W-:-:S04]  /*2dd0*/  FFMA R11, R12, R10, R3 ;  /* 0x0000000a0c0b7223 */ /* 0x000fc80000000003 */
[----:B------:R-:W-:-:S05]  /*2de0*/  FFMA R3, R13, R11, R10 ;  /* 0x0000000b0d037223 */ /* 0x000fca000000000a */
[----:B------:R-:W-:-:S04]  /*2df0*/  SHF.R.U32.HI R7, RZ, 0x17, R3 ;  /* 0x00000017ff077819 */ /* 0x000fc80000011603 */
[----:B------:R-:W-:-:S04]  /*2e00*/  LOP3.LUT R7, R7, 0xff, RZ, 0xc0, !PT ;  /* 0x000000ff07077812 */ /* 0x000fc800078ec0ff */
[----:B------:R-:W-:-:S04]  /*2e10*/  IADD3 R9, PT, PT, R7, R8, RZ ;  /* 0x0000000807097210 */ /* 0x000fc80007ffe0ff */
[----:B------:R-:W-:-:S04]  /*2e20*/  IADD3 R5, PT, PT, R9, -0x1, RZ ;  /* 0xffffffff09057810 */ /* 0x000fc80007ffe0ff */
[----:B------:R-:W-:-:S13]  /*2e30*/  ISETP.GE.U32.AND P0, PT, R5, 0xfe, PT ;  /* 0x000000fe0500780c */ /* 0x000fda0003f06070 */
[----:B------:R-:W-:Y:S05]  /*2e40*/  @!P0 BRA `(.L_x_18) ;  /* 0x0000000000808947 */ /* 0x000fea0003800000 */
[----:B------:R-:W-:-:S13]  /*2e50*/  ISETP.GT.AND P0, PT, R9, 0xfe, PT ;  /* 0x000000fe0900780c */ /* 0x000fda0003f04270 */
[----:B------:R-:W-:Y:S05]  /*2e60*/  @P0 BRA `(.L_x_19) ;  /* 0x00000000006c0947 */ /* 0x000fea0003800000 */
[----:B------:R-:W-:-:S13]  /*2e70*/  ISETP.GE.AND P0, PT, R9, 0x1, PT ;  /* 0x000000010900780c */ /* 0x000fda0003f06270 */
[----:B------:R-:W-:Y:S05]  /*2e80*/  @P0 BRA `(.L_x_20) ;  /* 0x0000000000740947 */ /* 0x000fea0003800000 */
[----:B------:R-:W-:Y:S02]  /*2e90*/  ISETP.GE.AND P0, PT, R9, -0x18, PT ;  /* 0xffffffe80900780c */ /* 0x000fe40003f06270 */
[----:B------:R-:W-:-:S11]  /*2ea0*/  LOP3.LUT R3, R3, 0x80000000, RZ, 0xc0, !PT ;  /* 0x8000000003037812 */ /* 0x000fd600078ec0ff */
[----:B------:R-:W-:Y:S05]  /*2eb0*/  @!P0 BRA `(.L_x_20) ;  /* 0x0000000000688947 */ /* 0x000fea0003800000 */
[CCC-:B------:R-:W-:Y:S01]  /*2ec0*/  FFMA.RZ R5, R13.reuse, R11.reuse, R10.reuse ;  /* 0x0000000b0d057223 */ /* 0x1c0fe2000000c00a */
[-CC-:B------:R-:W-:Y:S01]  /*2ed0*/  FFMA.RM R8, R13, R11.reuse, R10.reuse ;  /* 0x0000000b0d087223 */ /* 0x180fe2000000400a */
[C---:B------:R-:W-:Y:S02]  /*2ee0*/  ISETP.NE.AND P2, PT, R9.reuse, RZ, PT ;  /* 0x000000ff0900720c */ /* 0x040fe40003f45270 */
[----:B------:R-:W-:Y:S02]  /*2ef0*/  ISETP.NE.AND P1, PT, R9, RZ, PT ;  /* 0x000000ff0900720c */ /* 0x000fe40003f25270 */
[----:B------:R-:W-:Y:S01]  /*2f00*/  LOP3.LUT R7, R5, 0x7fffff, RZ, 0xc0, !PT ;  /* 0x007fffff05077812 */ /* 0x000fe200078ec0ff */
[----:B------:R-:W-:Y:S01]  /*2f10*/  FFMA.RP R5, R13, R11, R10 ;  /* 0x0000000b0d057223 */ /* 0x000fe2000000800a */
[C---:B------:R-:W-:Y:S01]  /*2f20*/  VIADD R10, R9.reuse, 0x20 ;  /* 0x00000020090a7836 */ /* 0x040fe20000000000 */
[----:B------:R-:W-:Y:S02]  /*2f30*/  IADD3 R9, PT, PT, -R9, RZ, RZ ;  /* 0x000000ff09097210 */ /* 0x000fe40007ffe1ff */
[----:B------:R-:W-:-:S02]  /*2f40*/  LOP3.LUT R7, R7, 0x800000, RZ, 0xfc, !PT ;  /* 0x0080000007077812 */ /* 0x000fc400078efcff */
[----:B------:R-:W-:Y:S02]  /*2f50*/  FSETP.NEU.FTZ.AND P0, PT, R5, R8, PT ;  /* 0x000000080500720b */ /* 0x000fe40003f1d000 */
[----:B------:R-:W-:Y:S02]  /*2f60*/  SHF.L.U32 R10, R7, R10, RZ ;  /* 0x0000000a070a7219 */ /* 0x000fe400000006ff */
[----:B------:R-:W-:Y:S02]  /*2f70*/  SEL R8, R9, RZ, P2 ;  /* 0x000000ff09087207 */ /* 0x000fe40001000000 */
[----:B------:R-:W-:Y:S02]  /*2f80*/  ISETP.NE.AND P1, PT, R10, RZ, P1 ;  /* 0x000000ff0a00720c */ /* 0x000fe40000f25270 */
[----:B------:R-:W-:Y:S02]  /*2f90*/  SHF.R.U32.HI R8, RZ, R8, R7 ;  /* 0x00000008ff087219 */ /* 0x000fe40000011607 */
[----:B------:R-:W-:-:S02]  /*2fa0*/  PLOP3.LUT P0, PT, P0, P1, PT, 0xf8, 0x8f ;  /* 0x00000000008f781c */ /* 0x000fc40000703f70 */
[----:B------:R-:W-:Y:S02]  /*2fb0*/  SHF.R.U32.HI R10, RZ, 0x1, R8 ;  /* 0x00000001ff0a7819 */ /* 0x000fe40000011608 */
[----:B------:R-:W-:-:S04]  /*2fc0*/  SEL R5, RZ, 0x1, !P0 ;  /* 0x00000001ff057807 */ /* 0x000fc80004000000 */
[----:B------:R-:W-:-:S04]  /*2fd0*/  LOP3.LUT R5, R5, 0x1, R10, 0xf8, !PT ;  /* 0x0000000105057812 */ /* 0x000fc800078ef80a */
[----:B------:R-:W-:-:S04]  /*2fe0*/  LOP3.LUT R5, R5, R8, RZ, 0xc0, !PT ;  /* 0x0000000805057212 */ /* 0x000fc800078ec0ff */
[----:B------:R-:W-:-:S04]  /*2ff0*/  IADD3 R10, PT, PT, R10, R5, RZ ;  /* 0x000000050a0a7210 */ /* 0x000fc80007ffe0ff */
[----:B------:R-:W-:Y:S01]  /*3000*/  LOP3.LUT R3, R10, R3, RZ, 0xfc, !PT ;  /* 0x000000030a037212 */ /* 0x000fe200078efcff */
[----:B------:R-:W-:Y:S06]  /*3010*/  BRA `(.L_x_20) ;  /* 0x0000000000107947 */ /* 0x000fec0003800000 */
.L_x_19:
[----:B------:R-:W-:-:S04]  /*3020*/  LOP3.LUT R3, R3, 0x80000000, RZ, 0xc0, !PT ;  /* 0x8000000003037812 */ /* 0x000fc800078ec0ff */
[----:B------:R-:W-:Y:S01]  /*3030*/  LOP3.LUT R3, R3, 0x7f800000, RZ, 0xfc, !PT ;  /* 0x7f80000003037812 */ /* 0x000fe200078efcff */
[----:B------:R-:W-:Y:S06]  /*3040*/  BRA `(.L_x_20) ;  /* 0x0000000000047947 */ /* 0x000fec0003800000 */
.L_x_18:
[----:B------:R-:W-:-:S07]  /*3050*/  LEA R3, R8, R3, 0x17 ;  /* 0x0000000308037211 */ /* 0x000fce00078eb8ff */
.L_x_20:
[----:B------:R-:W-:Y:S05]  /*3060*/  BSYNC.RECONVERGENT B2 ;  /* 0x0000000000027941 */ /* 0x000fea0003800200 */
.L_x_17:
[----:B------:R-:W-:Y:S05]  /*3070*/  BRA `(.L_x_21) ;  /* 0x0000000000207947 */ /* 0x000fea0003800000 */
.L_x_16:
[----:B------:R-:W-:-:S04]  /*3080*/  LOP3.LUT R3, R8, 0x80000000, R3, 0x48, !PT ;  /* 0x8000000008037812 */ /* 0x000fc800078e4803 */
[----:B------:R-:W-:Y:S01]  /*3090*/  LOP3.LUT R3, R3, 0x7f800000, RZ, 0xfc, !PT ;  /* 0x7f80000003037812 */ /* 0x000fe200078efcff */
[----:B------:R-:W-:Y:S06]  /*30a0*/  BRA `(.L_x_21) ;  /* 0x0000000000147947 */ /* 0x000fec0003800000 */
.L_x_15:
[----:B------:R-:W-:Y:S01]  /*30b0*/  LOP3.LUT R3, R8, 0x80000000, R3, 0x48, !PT ;  /* 0x8000000008037812 */ /* 0x000fe200078e4803 */
[----:B------:R-:W-:Y:S06]  /*30c0*/  BRA `(.L_x_21) ;  /* 0x00000000000c7947 */ /* 0x000fec0003800000 */
.L_x_14:
[----:B------:R-:W0:Y:S01]  /*30d0*/  MUFU.RSQ R3, -QNAN ;  /* 0xffc0000000037908 */ /* 0x000e220000001400 */
[----:B------:R-:W-:Y:S05]  /*30e0*/  BRA `(.L_x_21) ;  /* 0x0000000000047947 */ /* 0x000fea0003800000 */
.L_x_13:
[----:B------:R-:W-:-:S07]  /*30f0*/  FADD.FTZ R3, R3, R0 ;  /* 0x0000000003037221 */ /* 0x000fce0000010000 */
.L_x_21:
[----:B------:R-:W-:Y:S05]  /*3100*/  BSYNC.RECONVERGENT B1 ;  /* 0x0000000000017941 */ /* 0x000fea0003800200 */
.L_x_11:
[----:B------:R-:W-:-:S04]  /*3110*/  HFMA2 R7, -RZ, RZ, 0, 0 ;  /* 0x00000000ff077431 */ /* 0x000fc800000001ff */
[----:B0-----:R-:W-:Y:S05]  /*3120*/  RET.REL.NODEC R6 `(_Z14viscosity_stepPfS_iifffffi) ;  /* 0xffffffcc06b47950 */ /* 0x001fea0003c3ffff */
.L_x_22:
[----:B------:R-:W-:-:S00]  /*3130*/  BRA `(.L_x_22) ;  /* 0xfffffffc00fc7947 */ /* 0x000fc0000383ffff */
[----:B------:R-:W-:-:S00]  /*3140*/  NOP ;  /* 0x0000000000007918 */ /* 0x000fc00000000000 */
        /* <DEDUP_REMOVED lines=11> */
.L_x_57:


//--------------------- .text._Z17update_convectivePfS_PKfS1_S1_S1_iiffffi --------------------------
	.section	.text._Z17update_convectivePfS_PKfS1_S1_S1_iiffffi,"ax",@progbits
	.align	128
        .global         _Z17update_convectivePfS_PKfS1_S1_S1_iiffffi
        .type           _Z17update_convectivePfS_PKfS1_S1_S1_iiffffi,@function
        .size           _Z17update_convectivePfS_PKfS1_S1_S1_iiffffi,(.L_x_59 - _Z17update_convectivePfS_PKfS1_S1_S1_iiffffi)
        .other          _Z17update_convectivePfS_PKfS1_S1_S1_iiffffi,@"STO_CUDA_ENTRY STV_DEFAULT"
_Z17update_convectivePfS_PKfS1_S1_S1_iiffffi:
.text._Z17update_convectivePfS_PKfS1_S1_S1_iiffffi:
        /* <DEDUP_REMOVED lines=13> */
[-C--:B------:R-:W-:Y:S01]  /*00d0*/  IABS R17, R2.reuse ;  /* 0x0000000200117213 */ /* 0x080fe20000000000 */
[----:B------:R-:W0:Y:S01]  /*00e0*/  I2F.U32.RP R0, R3 ;  /* 0x0000000300007306 */ /* 0x000e220000209000 */
[----:B------:R-:W-:Y:S01]  /*00f0*/  IMAD.MOV.U32 R20, RZ, RZ, RZ ;  /* 0x000000ffff147224 */ /* 0x000fe200078e00ff */
[----:B------:R-:W-:Y:S01]  /*0100*/  ISETP.GE.AND P3, PT, R19, RZ, PT ;  /* 0x000000ff1300720c */ /* 0x000fe20003f66270 */
[----:B------:R-:W1:Y:S01]  /*0110*/  LDCU.64 UR4, c[0x0][0x358] ;  /* 0x00006b00ff0477ac */ /* 0x000e620008000a00 */
[----:B------:R-:W-:Y:S02]  /*0120*/  LOP3.LUT R14, RZ, R2, RZ, 0x33, !PT ;  /* 0x00000002ff0e7212 */ /* 0x000fe400078e33ff */
[-C--:B------:R-:W-:Y:S02]  /*0130*/  LOP3.LUT R15, RZ, R3.reuse, RZ, 0x33, !PT ;  /* 0x00000003ff0f7212 */ /* 0x080fe400078e33ff */
[----:B------:R-:W-:Y:S01]  /*0140*/  IABS R18, R3 ;  /* 0x0000000300127213 */ /* 0x000fe20000000000 */
[----:B------:R-:W2:Y:S01]  /*0150*/  I2F.RP R6, R17 ;  /* 0x0000001100067306 */ /* 0x000ea20000209400 */
[----:B------:R-:W-:Y:S01]  /*0160*/  IMAD.MOV.U32 R26, RZ, RZ, 0x42fc0000 ;  /* 0x42fc0000ff1a7424 */ /* 0x000fe200078e00ff */
[----:B------:R-:W3:Y:S06]  /*0170*/  LDCU UR6, c[0x0][0x3c8] ;  /* 0x00007900ff0677ac */ /* 0x000eec0008000800 */
[----:B0-----:R-:W0:Y:S08]  /*0180*/  MUFU.RCP R0, R0 ;  /* 0x0000000000007308 */ /* 0x001e300000001000 */
[----:B--2---:R-:W2:Y:S01]  /*0190*/  MUFU.RCP R6, R6 ;  /* 0x0000000600067308 */ /* 0x004ea20000001000 */
[----:B0-----:R-:W-:-:S07]  /*01a0*/  VIADD R4, R0, 0xffffffe ;  /* 0x0ffffffe00047836 */ /* 0x001fce0000000000 */
[----:B------:R0:W4:Y:S01]  /*01b0*/  F2I.FTZ.U32.TRUNC.NTZ R5, R4 ;  /* 0x0000000400057305 */ /* 0x000122000021f000 */
[----:B--2---:R-:W-:Y:S01]  /*01c0*/  VIADD R21, R6, 0xffffffe ;  /* 0x0ffffffe06157836 */ /* 0x004fe20000000000 */
[----:B------:R-:W-:Y:S01]  /*01d0*/  IABS R6, R19 ;  /* 0x0000001300067213 */ /* 0x000fe20000000000 */
[----:B0-----:R-:W-:-:S05]  /*01e0*/  HFMA2 R4, -RZ, RZ, 0, 0 ;  /* 0x00000000ff047431 */ /* 0x001fca00000001ff */
[----:B------:R-:W0:Y:S01]  /*01f0*/  F2I.FTZ.U32.TRUNC.NTZ R21, R21 ;  /* 0x0000001500157305 */ /* 0x000e22000021f000 */
[----:B----4-:R-:W-:Y:S01]  /*0200*/  IMAD.MOV R8, RZ, RZ, -R5 ;  /* 0x000000ffff087224 */ /* 0x010fe200078e0a05 */
[----:B0-----:R-:W-:-:S05]  /*0210*/  IADD3 R10, PT, PT, RZ, -R21, RZ ;  /* 0x80000015ff0a7210 */ /* 0x001fca0007ffe0ff */
[----:B------:R-:W-:-:S04]  /*0220*/  IMAD R7, R10, R17, RZ ;  /* 0x000000110a077224 */ /* 0x000fc800078e02ff */
[----:B------:R-:W-:-:S04]  /*0230*/  IMAD.HI.U32 R20, R21, R7, R20 ;  /* 0x0000000715147227 */ /* 0x000fc800078e0014 */
[----:B------:R-:W-:Y:S02]  /*0240*/  IMAD R7, R8, R3, RZ ;  /* 0x0000000308077224 */ /* 0x000fe400078e02ff */
[----:B------:R-:W-:-:S04]  /*0250*/  IMAD.HI.U32 R0, R20, R6, RZ ;  /* 0x0000000614007227 */ /* 0x000fc800078e00ff */
[----:B------:R-:W-:-:S04]  /*0260*/  IMAD.HI.U32 R5, R5, R7, R4 ;  /* 0x0000000705057227 */ /* 0x000fc800078e0004 */
[----:B------:R-:W-:Y:S02]  /*0270*/  IMAD.MOV R0, RZ, RZ, -R0 ;  /* 0x000000ffff007224 */ /* 0x000fe400078e0a00 */
[----:B------:R-:W-:-:S04]  /*0280*/  IMAD.HI.U32 R5, R5, R22, RZ ;  /* 0x0000001605057227 */ /* 0x000fc800078e00ff */
[----:B------:R-:W-:Y:S02]  /*0290*/  IMAD R4, R17, R0, R6 ;  /* 0x0000000011047224 */ /* 0x000fe400078e0206 */
[----:B------:R-:W-:-:S03]  /*02a0*/  IMAD.MOV R5, RZ, RZ, -R5 ;  /* 0x000000ffff057224 */ /* 0x000fc600078e0a05 */
[----:B------:R-:W-:Y:S01]  /*02b0*/  ISETP.GT.U32.AND P1, PT, R17, R4, PT ;  /* 0x000000041100720c */ /* 0x000fe20003f24070 */
[----:B------:R-:W-:-:S05]  /*02c0*/  IMAD R0, R3, R5, R22 ;  /* 0x0000000503007224 */ /* 0x000fca00078e0216 */
[----:B------:R-:W-:-:S07]  /*02d0*/  ISETP.GE.U32.AND P0, PT, R0, R3, PT ;  /* 0x000000030000720c */ /* 0x000fce0003f06070 */
[----:B------:R-:W-:-:S04]  /*02e0*/  @!P1 IADD3 R4, PT, PT, R4, -R17, RZ ;  /* 0x8000001104049210 */ /* 0x000fc80007ffe0ff */
[----:B------:R-:W-:Y:S02]  /*02f0*/  ISETP.GT.U32.AND P2, PT, R17, R4, PT ;  /* 0x000000041100720c */ /* 0x000fe40003f44070 */
[----:B------:R-:W-:Y:S01]  /*0300*/  @P0 IMAD.IADD R0, R0, 0x1, -R3 ;  /* 0x0000000100000824 */ /* 0x000fe200078e0a03 */
[----:B------:R-:W-:-:S04]  /*0310*/  ISETP.NE.AND P0, PT, R2, RZ, PT ;  /* 0x000000ff0200720c */ /* 0x000fc80003f05270 */
[----:B------:R-:W-:-:S06]  /*0320*/  ISETP.GE.U32.AND P1, PT, R0, R3, PT ;  /* 0x000000030000720c */ /* 0x000fcc0003f26070 */
[----:B------:R-:W-:Y:S02]  /*0330*/  @!P2 IADD3 R4, PT, PT, R4, -R17, RZ ;  /* 0x800000110404a210 */ /* 0x000fe40007ffe0ff */
[----:B------:R-:W-:-:S03]  /*0340*/  ISETP.NE.U32.AND P2, PT, R3, RZ, PT ;  /* 0x000000ff0300720c */ /* 0x000fc60003f45070 */
[----:B------:R-:W-:Y:S02]  /*0350*/  IMAD.MOV.U32 R7, RZ, RZ, R4 ;  /* 0x000000ffff077224 */ /* 0x000fe400078e0004 */
[----:B------:R-:W0:Y:S01]  /*0360*/  LDC.64 R4, c[0x0][0x380] ;  /* 0x0000e000ff047b82 */ /* 0x000e220000000a00 */
[----:B------:R-:W-:Y:S02]  /*0370*/  @P1 IMAD.IADD R0, R0, 0x1, -R3 ;  /* 0x0000000100001824 */ /* 0x000fe400078e0a03 */
[----:B------:R-:W-:-:S03]  /*0380*/  @!P3 IADD3 R7, PT, PT, -R7, RZ, RZ ;  /* 0x000000ff0707b210 */ /* 0x000fc60007ffe1ff */
[----:B------:R-:W-:Y:S02]  /*0390*/  SEL R13, R15, R0, !P2 ;  /* 0x000000000f0d7207 */ /* 0x000fe40005000000 */
[----:B------:R-:W-:Y:S02]  /*03a0*/  SEL R12, R14, R7, !P0 ;  /* 0x000000070e0c7207 */ /* 0x000fe40004000000 */
[----:B------:R-:W2:Y:S02]  /*03b0*/  LDC.64 R6, c[0x0][0x388] ;  /* 0x0000e200ff067b82 */ /* 0x000ea40000000a00 */
[--C-:B------:R-:W-:Y:S01]  /*03c0*/  SHF.R.S32.HI R11, RZ, 0x1f, R12.reuse ;  /* 0x0000001fff0b7819 */ /* 0x100fe2000001140c */
[----:B------:R-:W-:-:S03]  /*03d0*/  IMAD R10, R13, R2, R12 ;  /* 0x000000020d0a7224 */ /* 0x000fc600078e020c */
[----:B------:R-:W-:-:S04]  /*03e0*/  LOP3.LUT R11, R11, R2, RZ, 0xc0, !PT ;  /* 0x000000020b0b7212 */ /* 0x000fc800078ec0ff */
[----:B------:R-:W-:-:S05]  /*03f0*/  IADD3 R10, PT, PT, R11, R10, RZ ;  /* 0x0000000a0b0a7210 */ /* 0x000fca0007ffe0ff */
[----:B0-----:R-:W-:-:S05]  /*0400*/  IMAD.WIDE R4, R10, 0x4, R4 ;  /* 0x000000040a047825 */ /* 0x001fca00078e0204 */
[----:B-1----:R-:W4:Y:S01]  /*0410*/  LDG.E R0, desc[UR4][R4.64] ;  /* 0x0000000404007981 */ /* 0x002f22000c1e1900 */
[----:B--2---:R-:W-:-:S05]  /*0420*/  IMAD.WIDE R6, R10, 0x4, R6 ;  /* 0x000000040a067825 */ /* 0x004fca00078e0206 */
[----:B------:R-:W2:Y:S01]  /*0430*/  LDG.E R16, desc[UR4][R6.64] ;  /* 0x0000000406107981 */ /* 0x000ea2000c1e1900 */
[----:B------:R-:W0:Y:S01]  /*0440*/  I2F.RP R23, R18 ;  /* 0x0000001200177306 */ /* 0x000e220000209400 */
[----:B------:R-:W-:Y:S01]  /*0450*/  VIADD R19, R19, 0xffffffff ;  /* 0xffffffff13137836 */ /* 0x000fe20000000000 */
[----:B---3--:R-:W-:-:S04]  /*0460*/  UISETP.NE.AND UP0, UPT, UR6, URZ, UPT ;  /* 0x000000ff0600728c */ /* 0x008fc8000bf05270 */
[----:B------:R-:W-:-:S05]  /*0470*/  IABS R24, R19 ;  /* 0x0000001300187213 */ /* 0x000fca0000000000 */
[----:B------:R-:W-:Y:S01]  /*0480*/  IMAD.HI.U32 R20, R20, R24, RZ ;  /* 0x0000001814147227 */ /* 0x000fe200078e00ff */
[----:B0-----:R-:W0:Y:S04]  /*0490*/  MUFU.RCP R23, R23 ;  /* 0x0000001700177308 */ /* 0x001e280000001000 */
[----:B------:R-:W-:-:S05]  /*04a0*/  IADD3 R20, PT, PT, -R20, RZ, RZ ;  /* 0x000000ff14147210 */ /* 0x000fca0007ffe1ff */
[----:B------:R-:W-:-:S05]  /*04b0*/  IMAD R20, R17, R20, R24 ;  /* 0x0000001411147224 */ /* 0x000fca00078e0218 */
[----:B------:R-:W-:Y:S01]  /*04c0*/  ISETP.GT.U32.AND P2, PT, R17, R20, PT ;  /* 0x000000141100720c */ /* 0x000fe20003f44070 */
[----:B0-----:R-:W-:-:S04]  /*04d0*/  VIADD R8, R23, 0xffffffe ;  /* 0x0ffffffe17087836 */ /* 0x001fc80000000000 */
[----:B------:R0:W1:Y:S08]  /*04e0*/  F2I.FTZ.U32.TRUNC.NTZ R9, R8 ;  /* 0x0000000800097305 */ /* 0x000070000021f000 */
[----:B------:R-:W-:Y:S01]  /*04f0*/  @!P2 IMAD.IADD R20, R20, 0x1, -R17 ;  /* 0x000000011414a824 */ /* 0x000fe200078e0a11 */
[----:B------:R-:W-:Y:S02]  /*0500*/  ISETP.GE.AND P2, PT, R19, RZ, PT ;  /* 0x000000ff1300720c */ /* 0x000fe40003f46270 */
[----:B0-----:R-:W-:-:S02]  /*0510*/  MOV R8, RZ ;  /* 0x000000ff00087202 */ /* 0x001fc40000000f00 */
[----:B-1----:R-:W-:-:S05]  /*0520*/  IADD3 R21, PT, PT, RZ, -R9, RZ ;  /* 0x80000009ff157210 */ /* 0x002fca0007ffe0ff */
[----:B------:R-:W-:-:S04]  /*0530*/  IMAD R21, R21, R18, RZ ;  /* 0x0000001215157224 */ /* 0x000fc800078e02ff */
[----:B------:R-:W-:-:S04]  /*0540*/  IMAD.HI.U32 R21, R9, R21, R8 ;  /* 0x0000001509157227 */ /* 0x000fc800078e0008 */
[----:B------:R-:W-:-:S05]  /*0550*/  VIADD R8, R22, 0xffffffff ;  /* 0xffffffff16087836 */ /* 0x000fca0000000000 */
[----:B------:R-:W-:-:S05]  /*0560*/  IABS R22, R8 ;  /* 0x0000000800167213 */ /* 0x000fca0000000000 */
[----:B------:R-:W-:-:S04]  /*0570*/  IMAD.HI.U32 R24, R21, R22, RZ ;  /* 0x0000001615187227 */ /* 0x000fc800078e00ff */
[----:B----4-:R-:W-:-:S06]  /*0580*/  FMUL R9, |R0|, 1.4426950216293334961 ;  /* 0x3fb8aa3b00097820 */ /* 0x010fcc0000400200 */
[----:B------:R-:W0:Y:S01]  /*0590*/  FRND.TRUNC R9, R9 ;  /* 0x0000000900097307 */ /* 0x000e22000020d000 */
[C---:B--2---:R-:W-:Y:S01]  /*05a0*/  FMUL R23, |R16|.reuse, 1.4426950216293334961 ;  /* 0x3fb8aa3b10177820 */ /* 0x044fe20000400200 */
[----:B------:R-:W-:-:S06]  /*05b0*/  FSETP.GE.AND P4, PT, |R16|, 1, PT ;  /* 0x3f8000001000780b */ /* 0x000fcc0003f86200 */
[----:B------:R-:W1:Y:S01]  /*05c0*/  FRND.TRUNC R23, R23 ;  /* 0x0000001700177307 */ /* 0x000e62000020d000 */
[----:B0-----:R-:W-:Y:S02]  /*05d0*/  FSETP.GT.AND P1, PT, |R9|, 126, PT ;  /* 0x42fc00000900780b */ /* 0x001fe40003f24200 */
[----:B------:R-:W-:-:S04]  /*05e0*/  LOP3.LUT R28, R26, 0x80000000, R9, 0xb8, !PT ;  /* 0x800000001a1c7812 */ /* 0x000fc800078eb809 */
[----:B------:R-:W-:Y:S02]  /*05f0*/  FSEL R21, R28, R9, P1 ;  /* 0x000000091c157208 */ /* 0x000fe40000800000 */
[----:B------:R-:W-:Y:S02]  /*0600*/  IADD3 R9, PT, PT, -R24, RZ, RZ ;  /* 0x000000ff18097210 */ /* 0x000fe40007ffe1ff */
[----:B-1----:R-:W-:Y:S01]  /*0610*/  LOP3.LUT R26, R26, 0x80000000, R23, 0xb8, !PT ;  /* 0x800000001a1a7812 */ /* 0x002fe200078eb817 */
[----:B------:R-:W-:Y:S01]  /*0620*/  FFMA R24, R21, -0.69314718246459960938, |R0| ;  /* 0xbf31721815187823 */ /* 0x000fe20000000400 */
[----:B------:R-:W-:Y:S01]  /*0630*/  FSETP.GT.AND P1, PT, |R23|, 126, PT ;  /* 0x42fc00001700780b */ /* 0x000fe20003f24200 */
[----:B------:R-:W-:Y:S02]  /*0640*/  IMAD R9, R18, R9, R22 ;  /* 0x0000000912097224 */ /* 0x000fe400078e0216 */
[----:B------:R-:W-:Y:S01]  /*0650*/  FFMA R24, R21, 1.9046542121259335545e-09, R24 ;  /* 0x3102e30815187823 */ /* 0x000fe20000000018 */
[----:B------:R-:W-:-:S02]  /*0660*/  FSEL R23, R26, R23, P1 ;  /* 0x000000171a177208 */ /* 0x000fc40000800000 */
[----:B------:R-:W-:Y:S01]  /*0670*/  ISETP.GT.U32.AND P1, PT, R17, R20, PT ;  /* 0x000000141100720c */ /* 0x000fe20003f24070 */
[----:B------:R-:W-:Y:S01]  /*0680*/  FMUL R22, R24, 1.4426950216293334961 ;  /* 0x3fb8aa3b18167820 */ /* 0x000fe20000400000 */
[----:B------:R-:W-:Y:S01]  /*0690*/  ISETP.GT.U32.AND P3, PT, R18, R9, PT ;  /* 0x000000091200720c */ /* 0x000fe20003f64070 */
[----:B------:R-:W-:-:S04]  /*06a0*/  FFMA R24, R23, -0.69314718246459960938, |R16| ;  /* 0xbf31721817187823 */ /* 0x000fc80000000410 */
[----:B------:R-:W0:Y:S01]  /*06b0*/  MUFU.EX2 R22, R22 ;  /* 0x0000001600167308 */ /* 0x000e220000000800 */
[C---:B------:R-:W-:Y:S01]  /*06c0*/  FFMA R24, R23.reuse, 1.9046542121259335545e-09, R24 ;  /* 0x3102e30817187823 */ /* 0x040fe20000000018 */
[----:B------:R-:W-:-:S03]  /*06d0*/  FADD R23, R23, 12583037 ;  /* 0x4b40007d17177421 */ /* 0x000fc60000000000 */
[----:B------:R-:W-:Y:S01]  /*06e0*/  FMUL R25, R24, 1.4426950216293334961 ;  /* 0x3fb8aa3b18197820 */ /* 0x000fe20000400000 */
[----:B------:R-:W-:Y:S01]  /*06f0*/  FADD R24, R21, 12583037 ;  /* 0x4b40007d15187421 */ /* 0x000fe20000000000 */
[----:B------:R-:W-:Y:S01]  /*0700*/  @!P1 IMAD.IADD R20, R20, 0x1, -R17 ;  /* 0x0000000114149824 */ /* 0x000fe200078e0a11 */
[----:B------:R-:W-:Y:S01]  /*0710*/  ISETP.NE.AND P1, PT, R3, RZ, PT ;  /* 0x000000ff0300720c */ /* 0x000fe20003f25270 */
[----:B------:R1:W2:Y:S01]  /*0720*/  MUFU.EX2 R21, R25 ;  /* 0x0000001900157308 */ /* 0x0002a20000000800 */
[----:B------:R-:W3:Y:S01]  /*0730*/  LDC R17, c[0x0][0x3bc] ;  /* 0x0000ef00ff117b82 */ /* 0x000ee20000000800 */
[----:B------:R-:W-:Y:S01]  /*0740*/  SHF.L.U32 R19, R24, 0x17, RZ ;  /* 0x0000001718137819 */ /* 0x000fe200000006ff */
[----:B------:R-:W-:Y:S01]  /*0750*/  IMAD.MOV.U32 R3, RZ, RZ, R20 ;  /* 0x000000ffff037224 */ /* 0x000fe200078e0014 */
[----:B------:R-:W-:Y:S02]  /*0760*/  @!P3 IADD3 R9, PT, PT, R9, -R18, RZ ;  /* 0x800000120909b210 */ /* 0x000fe40007ffe0ff */
[----:B------:R-:W-:Y:S01]  /*0770*/  SHF.L.U32 R20, R23, 0x17, RZ ;  /* 0x0000001717147819 */ /* 0x000fe200000006ff */
[----:B0-----:R-:W-:Y:S01]  /*0780*/  FMUL R19, R19, R22 ;  /* 0x0000001613137220 */ /* 0x001fe20000400000 */
[----:B------:R-:W-:Y:S01]  /*0790*/  ISETP.GT.U32.AND P3, PT, R18, R9, PT ;  /* 0x000000091200720c */ /* 0x000fe20003f64070 */
[----:B-1----:R-:W-:Y:S01]  /*07a0*/  IMAD.MOV.U32 R25, RZ, RZ, 0x363d0ada ;  /* 0x363d0adaff197424 */ /* 0x002fe200078e00ff */
[----:B------:R-:W-:Y:S01]  /*07b0*/  @!P2 IADD3 R3, PT, PT, -R3, RZ, RZ ;  /* 0x000000ff0303a210 */ /* 0x000fe20007ffe1ff */
[----:B------:R-:W0:Y:S01]  /*07c0*/  MUFU.RCP R23, R19 ;  /* 0x0000001300177308 */ /* 0x000e220000001000 */
[----:B------:R-:W-:Y:S01]  /*07d0*/  ISETP.GE.AND P2, PT, R8, RZ, PT ;  /* 0x000000ff0800720c */ /* 0x000fe20003f46270 */
[----:B------:R-:W-:Y:S01]  /*07e0*/  FMUL R22, R0, R0 ;  /* 0x0000000000167220 */ /* 0x000fe20000400000 */
[----:B------:R-:W-:Y:S01]  /*07f0*/  SEL R3, R14, R3, !P0 ;  /* 0x000000030e037207 */ /* 0x000fe20004000000 */
[----:B------:R-:W-:Y:S01]  /*0800*/  FMUL R14, R16, R16 ;  /* 0x00000010100e7220 */ /* 0x000fe20000400000 */
[----:B--2---:R-:W-:Y:S01]  /*0810*/  FMUL R20, R20, R21 ;  /* 0x0000001514147220 */ /* 0x004fe20000400000 */
[-C--:B------:R-:W-:Y:S01]  /*0820*/  FFMA R27, R22, R25.reuse, 0.00019836159481201320887 ;  /* 0x394fff49161b7423 */ /* 0x080fe20000000019 */
[----:B------:R-:W-:Y:S01]  /*0830*/  SHF.R.S32.HI R21, RZ, 0x1f, R3 ;  /* 0x0000001fff157819 */ /* 0x000fe20000011403 */
[----:B------:R-:W-:Y:S01]  /*0840*/  FFMA R25, R14, R25, 0.00019836159481201320887 ;  /* 0x394fff490e197423 */ /* 0x000fe20000000019 */
[----:B------:R-:W1:Y:S01]  /*0850*/  MUFU.RCP R8, R20 ;  /* 0x0000001400087308 */ /* 0x000e620000001000 */
[----:B------:R-:W-:Y:S01]  /*0860*/  @!P3 IMAD.IADD R9, R9, 0x1, -R18 ;  /* 0x000000010909b824 */ /* 0x000fe200078e0a12 */
[----:B------:R-:W-:Y:S01]  /*0870*/  FSETP.GE.AND P0, PT, |R0|, 1, PT ;  /* 0x3f8000000000780b */ /* 0x000fe20003f06200 */
[----:B------:R-:W-:Y:S01]  /*0880*/  FFMA R27, R22, R27, 0.0083333496004343032837 ;  /* 0x3c08889a161b7423 */ /* 0x000fe2000000001b */
[----:B------:R-:W-:Y:S01]  /*0890*/  FFMA R25, R14, R25, 0.0083333496004343032837 ;  /* 0x3c08889a0e197423 */ /* 0x000fe20000000019 */
[----:B------:R-:W-:Y:S01]  /*08a0*/  LOP3.LUT R2, R21, R2, RZ, 0xc0, !PT ;  /* 0x0000000215027212 */ /* 0x000fe200078ec0ff */
[----:B------:R-:W-:-:S02]  /*08b0*/  @!P2 IMAD.MOV R9, RZ, RZ, -R9 ;  /* 0x000000ffff09a224 */ /* 0x000fc400078e0a09 */
[----:B------:R-:W-:Y:S01]  /*08c0*/  FFMA R21, R22, R27, 0.16666667163372039795 ;  /* 0x3e2aaaab16157423 */ /* 0x000fe2000000001b */
[----:B0-----:R-:W-:Y:S01]  /*08d0*/  FMUL.FTZ R18, R23, -0.125 ;  /* 0xbe00000017127820 */ /* 0x001fe20000410000 */
[----:B---3--:R-:W-:Y:S01]  /*08e0*/  IADD3 R23, PT, PT, R17, 0x1800000, RZ ;  /* 0x0180000011177810 */ /* 0x008fe20007ffe0ff */
[----:B------:R-:W-:Y:S01]  /*08f0*/  FFMA R25, R14, R25, 0.16666667163372039795 ;  /* 0x3e2aaaab0e197423 */ /* 0x000fe20000000019 */
[----:B------:R-:W-:Y:S01]  /*0900*/  FMUL R21, R22, R21 ;  /* 0x0000001516157220 */ /* 0x000fe20000400000 */
[----:B------:R-:W-:Y:S01]  /*0910*/  FFMA R19, R19, 2, R18 ;  /* 0x4000000013137823 */ /* 0x000fe20000000012 */
[----:B------:R-:W-:Y:S01]  /*0920*/  LOP3.LUT R18, R23, 0x7f800000, RZ, 0xc0, !PT ;  /* 0x7f80000017127812 */ /* 0x000fe200078ec0ff */
[----:B------:R-:W-:Y:S01]  /*0930*/  FMUL R25, R14, R25 ;  /* 0x000000190e197220 */ /* 0x000fe20000400000 */
[----:B------:R-:W-:Y:S02]  /*0940*/  ISETP.NE.AND P3, PT, RZ, UR6, PT ;  /* 0x00000006ff007c0c */ /* 0x000fe4000bf65270 */
[----:B------:R-:W-:Y:S01]  /*0950*/  ISETP.GT.U32.AND P5, PT, R18, 0x1ffffff, PT ;  /* 0x01ffffff1200780c */ /* 0x000fe20003fa4070 */
[----:B-1----:R-:W-:Y:S01]  /*0960*/  FMUL.FTZ R23, R8, -0.125 ;  /* 0xbe00000008177820 */ /* 0x002fe20000410000 */
[--C-:B------:R-:W-:Y:S01]  /*0970*/  LOP3.LUT R14, R19, 0x80000000, R0.reuse, 0xb8, !PT ;  /* 0x80000000130e7812 */ /* 0x100fe200078eb800 */
[----:B------:R-:W-:Y:S01]  /*0980*/  @!P0 FFMA R14, R0, R21, R0 ;  /* 0x00000015000e8223 */ /* 0x000fe20000000000 */
[----:B------:R-:W-:Y:S01]  /*0990*/  SEL R9, R15, R9, !P1 ;  /* 0x000000090f097207 */ /* 0x000fe20004800000 */
[----:B------:R-:W-:Y:S01]  /*09a0*/  FFMA R23, R20, 2, R23 ;  /* 0x4000000014177823 */ /* 0x000fe20000000017 */
[----:B------:R-:W-:-:S04]  /*09b0*/  IADD3 R2, PT, PT, R3, R2, RZ ;  /* 0x0000000203027210 */ /* 0x000fc80007ffe0ff */
[--C-:B------:R-:W-:Y:S01]  /*09c0*/  LOP3.LUT R8, R23, 0x80000000, R16.reuse, 0xb8, !PT ;  /* 0x8000000017087812 */ /* 0x100fe200078eb810 */
[----:B------:R-:W-:Y:S02]  /*09d0*/  @!P4 FFMA R8, R16, R25, R16 ;  /* 0x000000191008c223 */ /* 0x000fe40000000010 */
[----:B------:R-:W-:Y:S05]  /*09e0*/  @P5 BRA `(.L_x_23) ;  /* 0x0000000000145947 */ /* 0x000fea0003800000 */
[----:B------:R-:W0:Y:S01]  /*09f0*/  LDCU UR6, c[0x0][0x3bc] ;  /* 0x00007780ff0677ac */ /* 0x000e220008000800 */
[----:B------:R-:W-:Y:S01]  /*0a00*/  MOV R16, 0xa30 ;  /* 0x00000a3000107802 */ /* 0x000fe20000000f00 */
[----:B0-----:R-:W-:-:S07]  /*0a10*/  IMAD.U32 R0, RZ, RZ, UR6 ;  /* 0x00000006ff007e24 */ /* 0x001fce000f8e00ff */
[----:B------:R-:W-:Y:S05]  /*0a20*/  CALL.REL.NOINC `($__internal_2_$__cuda_sm20_rcp_rn_f32_slowpath) ;  /* 0x0000000c00887944 */ /* 0x000fea0003c00000 */
[----:B------:R-:W-:Y:S05]  /*0a30*/  BRA `(.L_x_24) ;  /* 0x0000000000107947 */ /* 0x000fea0003800000 */
.L_x_23:
[----:B------:R-:W0:Y:S02]  /*0a40*/  MUFU.RCP R0, R17 ;  /* 0x0000001100007308 */ /* 0x000e240000001000 */
[----:B0-----:R-:W-:-:S04]  /*0a50*/  FFMA R3, R0, R17, -1 ;  /* 0xbf80000000037423 */ /* 0x001fc80000000011 */
[----:B------:R-:W-:-:S04]  /*0a60*/  FADD.FTZ R3, -R3, -RZ ;  /* 0x800000ff03037221 */ /* 0x000fc80000010100 */
[----:B------:R-:W-:-:S07]  /*0a70*/  FFMA R0, R0, R3, R0 ;  /* 0x0000000300007223 */ /* 0x000fce0000000000 */
.L_x_24:
[----:B------:R-:W0:Y:S01]  /*0a80*/  LDC R16, c[0x0][0x3b0] ;  /* 0x0000ec00ff107b82 */ /* 0x000e220000000800 */
[----:B------:R-:W-:Y:S01]  /*0a90*/  HFMA2 R18, -RZ, RZ, 0, 0 ;  /* 0x00000000ff127431 */ /* 0x000fe200000001ff */
[----:B------:R-:W-:Y:S02]  /*0aa0*/  IABS R15, R2 ;  /* 0x00000002000f7213 */ /* 0x000fe40000000000 */
[----:B------:R-:W-:-:S04]  /*0ab0*/  ISETP.GE.AND P1, PT, R2, RZ, PT ;  /* 0x000000ff0200720c */ /* 0x000fc80003f26270 */
[----:B------:R-:W1:Y:S01]  /*0ac0*/  LDC.64 R22, c[0x0][0x390] ;  /* 0x0000e400ff167b82 */ /* 0x000e620000000a00 */
[----:B0-----:R-:W-:Y:S02]  /*0ad0*/  IABS R20, R16 ;  /* 0x0000001000147213 */ /* 0x001fe40000000000 */
[----:B------:R-:W-:Y:S02]  /*0ae0*/  ISETP.NE.AND P2, PT, R16, RZ, PT ;  /* 0x000000ff1000720c */ /* 0x000fe40003f45270 */
[----:B------:R-:W0:Y:S08]  /*0af0*/  I2F.RP R17, R20 ;  /* 0x0000001400117306 */ /* 0x000e300000209400 */
[----:B0-----:R-:W0:Y:S02]  /*0b00*/  MUFU.RCP R17, R17 ;  /* 0x0000001100117308 */ /* 0x001e240000001000 */
[----:B0-----:R-:W-:-:S06]  /*0b10*/  IADD3 R19, PT, PT, R17, 0xffffffe, RZ ;  /* 0x0ffffffe11137810 */ /* 0x001fcc0007ffe0ff */
[----:B------:R-:W0:Y:S02]  /*0b20*/  F2I.FTZ.U32.TRUNC.NTZ R19, R19 ;  /* 0x0000001300137305 */ /* 0x000e24000021f000 */
[----:B0-----:R-:W-:-:S04]  /*0b30*/  IMAD.MOV R3, RZ, RZ, -R19 ;  /* 0x000000ffff037224 */ /* 0x001fc800078e0a13 */
[----:B------:R-:W-:-:S04]  /*0b40*/  IMAD R3, R3, R20, RZ ;  /* 0x0000001403037224 */ /* 0x000fc800078e02ff */
[----:B------:R-:W-:-:S06]  /*0b50*/  IMAD.HI.U32 R18, R19, R3, R18 ;  /* 0x0000000313127227 */ /* 0x000fcc00078e0012 */
[----:B------:R-:W-:-:S04]  /*0b60*/  IMAD.HI.U32 R3, R18, R15, RZ ;  /* 0x0000000f12037227 */ /* 0x000fc800078e00ff */
[----:B------:R-:W-:-:S04]  /*0b70*/  IMAD.MOV R18, RZ, RZ, -R3 ;  /* 0x000000ffff127224 */ /* 0x000fc800078e0a03 */
[----:B------:R-:W-:-:S05]  /*0b80*/  IMAD R3, R20, R18, R15 ;  /* 0x0000001214037224 */ /* 0x000fca00078e020f */
[----:B------:R-:W-:-:S13]  /*0b90*/  ISETP.GT.U32.AND P0, PT, R20, R3, PT ;  /* 0x000000031400720c */ /* 0x000fda0003f04070 */
[----:B------:R-:W-:-:S04]  /*0ba0*/  @!P0 IADD3 R3, PT, PT, R3, -R20, RZ ;  /* 0x8000001403038210 */ /* 0x000fc80007ffe0ff */
[----:B------:R-:W-:-:S13]  /*0bb0*/  ISETP.GT.U32.AND P0, PT, R20, R3, PT ;  /* 0x000000031400720c */ /* 0x000fda0003f04070 */
[----:B------:R-:W-:-:S05]  /*0bc0*/  @!P0 IMAD.IADD R3, R3, 0x1, -R20 ;  /* 0x0000000103038824 */ /* 0x000fca00078e0a14 */
[----:B------:R-:W-:Y:S02]  /*0bd0*/  MOV R15, R3 ;  /* 0x00000003000f7202 */ /* 0x000fe40000000f00 */
[----:B------:R-:W0:Y:S03]  /*0be0*/  LDC.64 R2, c[0x0][0x398] ;  /* 0x0000e600ff027b82 */ /* 0x000e260000000a00 */
[----:B------:R-:W-:Y:S01]  /*0bf0*/  @!P1 IMAD.MOV R15, RZ, RZ, -R15 ;  /* 0x000000ffff0f9224 */ /* 0x000fe200078e0a0f */
[----:B------:R-:W-:-:S04]  /*0c00*/  @!P2 LOP3.LUT R15, RZ, R16, RZ, 0x33, !PT ;  /* 0x00000010ff0fa212 */ /* 0x000fc800078e33ff */
[--C-:B------:R-:W-:Y:S01]  /*0c10*/  SHF.R.S32.HI R17, RZ, 0x1f, R15.reuse ;  /* 0x0000001fff117819 */ /* 0x100fe2000001140f */
[----:B------:R-:W-:-:S03]  /*0c20*/  IMAD R18, R13, R16, R15 ;  /* 0x000000100d127224 */ /* 0x000fc600078e020f */
[----:B------:R-:W-:-:S04]  /*0c30*/  LOP3.LUT R17, R17, R16, RZ, 0xc0, !PT ;  /* 0x0000001011117212 */ /* 0x000fc800078ec0ff */
[----:B------:R-:W-:Y:S01]  /*0c40*/  IADD3 R17, PT, PT, R17, R18, RZ ;  /* 0x0000001211117210 */ /* 0x000fe20007ffe0ff */
[----:B-1----:R-:W-:-:S04]  /*0c50*/  IMAD.WIDE R18, R10, 0x4, R22 ;  /* 0x000000040a127825 */ /* 0x002fc800078e0216 */
[C---:B------:R-:W-:Y:S02]  /*0c60*/  IMAD.WIDE R22, R17.reuse, 0x4, R22 ;  /* 0x0000000411167825 */ /* 0x040fe400078e0216 */
[----:B------:R-:W2:Y:S02]  /*0c70*/  LDG.E.CONSTANT R18, desc[UR4][R18.64] ;  /* 0x0000000412127981 */ /* 0x000ea4000c1e9900 */
[----:B0-----:R-:W-:-:S04]  /*0c80*/  IMAD.WIDE R24, R17, 0x4, R2 ;  /* 0x0000000411187825 */ /* 0x001fc800078e0202 */
[----:B------:R-:W-:Y:S02]  /*0c90*/  IMAD.WIDE R20, R10, 0x4, R2 ;  /* 0x000000040a147825 */ /* 0x000fe400078e0202 */
[----:B------:R-:W2:Y:S04]  /*0ca0*/  LDG.E.CONSTANT R3, desc[UR4][R22.64] ;  /* 0x0000000416037981 */ /* 0x000ea8000c1e9900 */
[----:B------:R-:W3:Y:S04]  /*0cb0*/  LDG.E.CONSTANT R2, desc[UR4][R20.64] ;  /* 0x0000000414027981 */ /* 0x000ee8000c1e9900 */
[----:B------:R-:W3:Y:S01]  /*0cc0*/  LDG.E.CONSTANT R25, desc[UR4][R24.64] ;  /* 0x0000000418197981 */ /* 0x000ee2000c1e9900 */
[----:B------:R-:W-:-:S02]  /*0cd0*/  HFMA2 R26, -RZ, RZ, 0, 0 ;  /* 0x00000000ff1a7431 */ /* 0x000fc400000001ff */
[----:B------:R-:W-:Y:S02]  /*0ce0*/  IMAD.MOV.U32 R15, RZ, RZ, RZ ;  /* 0x000000ffff0f7224 */ /* 0x000fe400078e00ff */
[----:B--2---:R-:W-:Y:S01]  /*0cf0*/  FADD R3, R18, -R3 ;  /* 0x8000000312037221 */ /* 0x004fe20000000000 */
[----:B---3--:R-:W-:Y:S01]  /*0d00*/  FADD R2, R2, -R25 ;  /* 0x8000001902027221 */ /* 0x008fe20000000000 */
[----:B------:R-:W-:Y:S06]  /*0d10*/  BRA.U UP0, `(.L_x_25) ;  /* 0x0000000100b07547 */ /* 0x000fec000b800000 */
[----:B------:R-:W0:Y:S01]  /*0d20*/  LDC R13, c[0x0][0x3b4] ;  /* 0x0000ed00ff0d7b82 */ /* 0x000e220000000800 */
[----:B------:R-:W-:Y:S01]  /*0d30*/  SHF.R.S32.HI R18, RZ, 0x1f, R9 ;  /* 0x0000001fff127819 */ /* 0x000fe20000011409 */
[----:B------:R-:W-:Y:S01]  /*0d40*/  IMAD.IADD R11, R12, 0x1, R11 ;  /* 0x000000010c0b7824 */ /* 0x000fe200078e020b */
[-C--:B0-----:R-:W-:Y:S02]  /*0d50*/  IABS R15, R13.reuse ;  /* 0x0000000d000f7213 */ /* 0x081fe40000000000 */
[----:B------:R-:W-:Y:S02]  /*0d60*/  LOP3.LUT R18, R18, R13, RZ, 0xc0, !PT ;  /* 0x0000000d12127212 */ /* 0x000fe400078ec0ff */
[----:B------:R-:W0:Y:S01]  /*0d70*/  I2F.RP R17, R15 ;  /* 0x0000000f00117306 */ /* 0x000e220000209400 */
[----:B------:R-:W-:Y:S02]  /*0d80*/  ISETP.NE.AND P2, PT, R13, RZ, PT ;  /* 0x000000ff0d00720c */ /* 0x000fe40003f45270 */
[----:B------:R-:W-:Y:S01]  /*0d90*/  IMAD.IADD R9, R9, 0x1, R18 ;  /* 0x0000000109097824 */ /* 0x000fe200078e0212 */
[----:B------:R-:W-:-:S04]  /*0da0*/  MOV R18, RZ ;  /* 0x000000ff00127202 */ /* 0x000fc80000000f00 */
[----:B------:R-:W-:Y:S01]  /*0db0*/  ISETP.GE.AND P1, PT, R9, RZ, PT ;  /* 0x000000ff0900720c */ /* 0x000fe20003f26270 */
[----:B0-----:R-:W0:Y:S02]  /*0dc0*/  MUFU.RCP R17, R17 ;  /* 0x0000001100117308 */ /* 0x001e240000001000 */
[----:B0-----:R-:W-:-:S06]  /*0dd0*/  VIADD R19, R17, 0xffffffe ;  /* 0x0ffffffe11137836 */ /* 0x001fcc0000000000 */
[----:B------:R-:W0:Y:S02]  /*0de0*/  F2I.FTZ.U32.TRUNC.NTZ R19, R19 ;  /* 0x0000001300137305 */ /* 0x000e24000021f000 */
[----:B0-----:R-:W-:-:S05]  /*0df0*/  IADD3 R20, PT, PT, RZ, -R19, RZ ;  /* 0x80000013ff147210 */ /* 0x001fca0007ffe0ff */
[----:B------:R-:W-:Y:S01]  /*0e00*/  IMAD R21, R20, R15, RZ ;  /* 0x0000000f14157224 */ /* 0x000fe200078e02ff */
[----:B------:R-:W-:-:S03]  /*0e10*/  IABS R20, R9 ;  /* 0x0000000900147213 */ /* 0x000fc60000000000 */
[----:B------:R-:W-:-:S04]  /*0e20*/  IMAD.HI.U32 R17, R19, R21, R18 ;  /* 0x0000001513117227 */ /* 0x000fc800078e0012 */
[----:B------:R-:W-:Y:S02]  /*0e30*/  IMAD.MOV.U32 R18, RZ, RZ, R20 ;  /* 0x000000ffff127224 */ /* 0x000fe400078e0014 */
[----:B------:R-:W0:Y:S02]  /*0e40*/  LDC.64 R20, c[0x0][0x3a8] ;  /* 0x0000ea00ff147b82 */ /* 0x000e240000000a00 */
[----:B------:R-:W-:-:S05]  /*0e50*/  IMAD.HI.U32 R17, R17, R18, RZ ;  /* 0x0000001211117227 */ /* 0x000fca00078e00ff */
[----:B------:R-:W-:-:S05]  /*0e60*/  IADD3 R17, PT, PT, -R17, RZ, RZ ;  /* 0x000000ff11117210 */ /* 0x000fca0007ffe1ff */
[----:B------:R-:W-:-:S05]  /*0e70*/  IMAD R18, R15, R17, R18 ;  /* 0x000000110f127224 */ /* 0x000fca00078e0212 */
[----:B------:R-:W-:-:S13]  /*0e80*/  ISETP.GT.U32.AND P0, PT, R15, R18, PT ;  /* 0x000000120f00720c */ /* 0x000fda0003f04070 */
[----:B------:R-:W-:-:S05]  /*0e90*/  @!P0 IMAD.IADD R18, R18, 0x1, -R15 ;  /* 0x0000000112128824 */ /* 0x000fca00078e0a0f */
[----:B------:R-:W-:-:S13]  /*0ea0*/  ISETP.GT.U32.AND P0, PT, R15, R18, PT ;  /* 0x000000120f00720c */ /* 0x000fda0003f04070 */
[----:B------:R-:W-:-:S05]  /*0eb0*/  @!P0 IADD3 R18, PT, PT, R18, -R15, RZ ;  /* 0x8000000f12128210 */ /* 0x000fca0007ffe0ff */
[----:B------:R-:W-:Y:S02]  /*0ec0*/  IMAD.MOV.U32 R9, RZ, RZ, R18 ;  /* 0x000000ffff097224 */ /* 0x000fe400078e0012 */
[----:B------:R-:W1:Y:S03]  /*0ed0*/  LDC.64 R18, c[0x0][0x3a0] ;  /* 0x0000e800ff127b82 */ /* 0x000e660000000a00 */
[----:B------:R-:W-:Y:S02]  /*0ee0*/  @!P1 IADD3 R9, PT, PT, -R9, RZ, RZ ;  /* 0x000000ff09099210 */ /* 0x000fe40007ffe1ff */
[----:B------:R-:W-:-:S04]  /*0ef0*/  @!P2 LOP3.LUT R9, RZ, R13, RZ, 0x33, !PT ;  /* 0x0000000dff09a212 */ /* 0x000fc800078e33ff */
[----:B------:R-:W-:-:S04]  /*0f00*/  SHF.R.S32.HI R22, RZ, 0x1f, R9 ;  /* 0x0000001fff167819 */ /* 0x000fc80000011409 */
[----:B------:R-:W-:-:S04]  /*0f10*/  LOP3.LUT R22, R22, R13, RZ, 0xc0, !PT ;  /* 0x0000000d16167212 */ /* 0x000fc800078ec0ff */
[----:B------:R-:W-:-:S05]  /*0f20*/  IADD3 R9, PT, PT, R9, R22, RZ ;  /* 0x0000001609097210 */ /* 0x000fca0007ffe0ff */
[----:B------:R-:W-:Y:S02]  /*0f30*/  IMAD R9, R9, R16, R11 ;  /* 0x0000001009097224 */ /* 0x000fe400078e020b */
[----:B-1----:R-:W-:-:S04]  /*0f40*/  IMAD.WIDE R12, R10, 0x4, R18 ;  /* 0x000000040a0c7825 */ /* 0x002fc800078e0212 */
[----:B0-----:R-:W-:Y:S02]  /*0f50*/  IMAD.WIDE R10, R10, 0x4, R20 ;  /* 0x000000040a0a7825 */ /* 0x001fe400078e0214 */
[----:B------:R-:W2:Y:S02]  /*0f60*/  LDG.E.CONSTANT R13, desc[UR4][R12.64] ;  /* 0x000000040c0d7981 */ /* 0x000ea4000c1e9900 */
[C---:B------:R-:W-:Y:S02]  /*0f70*/  IMAD.WIDE R18, R9.reuse, 0x4, R18 ;  /* 0x0000000409127825 */ /* 0x040fe400078e0212 */
[----:B------:R-:W3:Y:S02]  /*0f80*/  LDG.E.CONSTANT R10, desc[UR4][R10.64] ;  /* 0x000000040a0a7981 */ /* 0x000ee4000c1e9900 */
[----:B------:R-:W-:Y:S02]  /*0f90*/  IMAD.WIDE R20, R9, 0x4, R20 ;  /* 0x0000000409147825 */ /* 0x000fe400078e0214 */
[----:B------:R-:W2:Y:S04]  /*0fa0*/  LDG.E.CONSTANT R18, desc[UR4][R18.64] ;  /* 0x0000000412127981 */ /* 0x000ea8000c1e9900 */
[----:B------:R-:W3:Y:S01]  /*0fb0*/  LDG.E.CONSTANT R21, desc[UR4][R20.64] ;  /* 0x0000000414157981 */ /* 0x000ee2000c1e9900 */
[----:B--2---:R-:W-:Y:S01]  /*0fc0*/  FADD R15, R13, -R18 ;  /* 0x800000120d0f7221 */ /* 0x004fe20000000000 */
[----:B---3--:R-:W-:-:S07]  /*0fd0*/  FADD R26, R10, -R21 ;  /* 0x800000150a1a7221 */ /* 0x008fce0000000000 */
.L_x_25:
[----:B------:R-:W0:Y:S02]  /*0fe0*/  LDC R13, c[0x0][0x3b8] ;  /* 0x0000ee00ff0d7b82 */ /* 0x000e240000000800 */
[----:B0-----:R-:W-:-:S05]  /*0ff0*/  VIADD R9, R13, 0x1800000 ;  /* 0x018000000d097836 */ /* 0x001fca0000000000 */
[----:B------:R-:W-:-:S04]  /*1000*/  LOP3.LUT R9, R9, 0x7f800000, RZ, 0xc0, !PT ;  /* 0x7f80000009097812 */ /* 0x000fc800078ec0ff */
[----:B------:R-:W-:Y:S02]  /*1010*/  ISETP.GT.U32.AND P0, PT, R9, 0x1ffffff, PT ;  /* 0x01ffffff0900780c */ /* 0x000fe40003f04070 */
[----:B------:R-:W-:-:S11]  /*1020*/  FSEL R9, R0, RZ, !P3 ;  /* 0x000000ff00097208 */ /* 0x000fd60005800000 */
[----:B------:R-:W-:Y:S05]  /*1030*/  @P0 BRA `(.L_x_26) ;  /* 0x0000000000140947 */ /* 0x000fea0003800000 */
[----:B------:R-:W0:Y:S01]  /*1040*/  LDC R0, c[0x0][0x3b8] ;  /* 0x0000ee00ff007b82 */ /* 0x000e220000000800 */
[----:B------:R-:W-:-:S07]  /*1050*/  MOV R16, 0x1070 ;  /* 0x0000107000107802 */ /* 0x000fce0000000f00 */
[----:B0-----:R-:W-:Y:S05]  /*1060*/  CALL.REL.NOINC `($__internal_2_$__cuda_sm20_rcp_rn_f32_slowpath) ;  /* 0x0000000400f87944 */ /* 0x001fea0003c00000 */
[----:B------:R-:W-:Y:S01]  /*1070*/  MOV R12, R0 ;  /* 0x00000000000c7202 */ /* 0x000fe20000000f00 */
[----:B------:R-:W-:Y:S06]  /*1080*/  BRA `(.L_x_27) ;  /* 0x0000000000107947 */ /* 0x000fec0003800000 */
.L_x_26:
[----:B------:R-:W0:Y:S02]  /*1090*/  MUFU.RCP R12, R13 ;  /* 0x0000000d000c7308 */ /* 0x000e240000001000 */
[----:B0-----:R-:W-:-:S04]  /*10a0*/  FFMA R0, R12, R13, -1 ;  /* 0xbf8000000c007423 */ /* 0x001fc8000000000d */
[----:B------:R-:W-:-:S04]  /*10b0*/  FADD.FTZ R11, -R0, -RZ ;  /* 0x800000ff000b7221 */ /* 0x000fc80000010100 */
[----:B------:R-:W-:-:S07]  /*10c0*/  FFMA R12, R12, R11, R12 ;  /* 0x0000000b0c0c7223 */ /* 0x000fce000000000c */
.L_x_27:
[----:B------:R-:W0:Y:S01]  /*10d0*/  LDC.64 R10, c[0x0][0x3c0] ;  /* 0x0000f000ff0a7b82 */ /* 0x000e220000000a00 */
[C---:B------:R-:W-:Y:S01]  /*10e0*/  FMUL R0, R9.reuse, R15 ;  /* 0x0000000f09007220 */ /* 0x040fe20000400000 */
[----:B------:R-:W-:Y:S01]  /*10f0*/  FMUL R9, R9, R26 ;  /* 0x0000001a09097220 */ /* 0x000fe20000400000 */
[----:B------:R-:W-:Y:S02]  /*1100*/  BSSY.RECONVERGENT B0, `(.L_x_28) ;  /* 0x0000013000007945 */ /* 0x000fe40003800200 */
[-C--:B------:R-:W-:Y:S01]  /*1110*/  FFMA R3, R3, R12.reuse, R0 ;  /* 0x0000000c03037223 */ /* 0x080fe20000000000 */
[----:B------:R-:W-:Y:S02]  /*1120*/  FFMA R9, R2, R12, R9 ;  /* 0x0000000c02097223 */ /* 0x000fe40000000009 */
[----:B------:R-:W1:Y:S01]  /*1130*/  LDC R0, c[0x0][0x3c4] ;  /* 0x0000f100ff007b82 */ /* 0x000e620000000800 */
[----:B0-----:R-:W0:Y:S01]  /*1140*/  MUFU.RCP R16, R11 ;  /* 0x0000000b00107308 */ /* 0x001e220000001000 */
[-C--:B------:R-:W-:Y:S01]  /*1150*/  FMUL R3, R3, R10.reuse ;  /* 0x0000000a03037220 */ /* 0x080fe20000400000 */
[----:B------:R-:W-:-:S03]  /*1160*/  FMUL R9, R9, R10 ;  /* 0x0000000a09097220 */ /* 0x000fc60000400000 */
[-C--:B------:R-:W-:Y:S01]  /*1170*/  FFMA R3, R14, R11.reuse, -R3 ;  /* 0x0000000b0e037223 */ /* 0x080fe20000000803 */
[----:B------:R-:W-:-:S03]  /*1180*/  FFMA R2, R8, R11, -R9 ;  /* 0x0000000b08027223 */ /* 0x000fc60000000809 */
[----:B------:R-:W2:Y:S01]  /*1190*/  FCHK P0, R3, R11 ;  /* 0x0000000b03007302 */ /* 0x000ea20000000000 */
[----:B0-----:R-:W-:-:S04]  /*11a0*/  FFMA R13, R16, -R11, 1 ;  /* 0x3f800000100d7423 */ /* 0x001fc8000000080b */
[----:B------:R-:W-:-:S04]  /*11b0*/  FFMA R16, R16, R13, R16 ;  /* 0x0000000d10107223 */ /* 0x000fc80000000010 */
[----:B------:R-:W-:-:S04]  /*11c0*/  FFMA R12, R3, R16, RZ ;  /* 0x00000010030c7223 */ /* 0x000fc800000000ff */
[----:B------:R-:W-:-:S04]  /*11d0*/  FFMA R13, R12, -R11, R3 ;  /* 0x8000000b0c0d7223 */ /* 0x000fc80000000003 */
[----:B------:R-:W-:Y:S01]  /*11e0*/  FFMA R8, R16, R13, R12 ;  /* 0x0000000d10087223 */ /* 0x000fe2000000000c */
[----:B-12---:R-:W-:Y:S06]  /*11f0*/  @!P0 BRA `(.L_x_29) ;  /* 0x00000000000c8947 */ /* 0x006fec0003800000 */
[----:B------:R-:W-:-:S07]  /*1200*/  MOV R8, 0x1220 ;  /* 0x0000122000087802 */ /* 0x000fce0000000f00 */
[----:B------:R-:W-:Y:S05]  /*1210*/  CALL.REL.NOINC `($__internal_3_$__cuda_sm3x_div_rn_noftz_f32_slowpath) ;  /* 0x00000008005c7944 */ /* 0x000fea0003c00000 */
[----:B------:R-:W-:-:S07]  /*1220*/  IMAD.MOV.U32 R8, RZ, RZ, R3 ;  /* 0x000000ffff087224 */ /* 0x000fce00078e0003 */
.L_x_29:
[----:B------:R-:W-:Y:S05]  /*1230*/  BSYNC.RECONVERGENT B0 ;  /* 0x0000000000007941 */ /* 0x000fea0003800200 */
.L_x_28:
[C---:B------:R-:W-:Y:S01]  /*1240*/  FFMA R9, R8.reuse, R8, 1 ;  /* 0x3f80000008097423 */ /* 0x040fe20000000008 */
[----:B------:R-:W-:Y:S01]  /*1250*/  FSETP.GT.AND P0, PT, |R8|, 8388608, PT ;  /* 0x4b0000000800780b */ /* 0x000fe20003f04200 */
[----:B------:R-:W-:Y:S01]  /*1260*/  IMAD.MOV.U32 R14, RZ, RZ, 0x3e800000 ;  /* 0x3e800000ff0e7424 */ /* 0x000fe200078e00ff */
[----:B------:R-:W-:Y:S01]  /*1270*/  BSSY.RECONVERGENT B0, `(.L_x_30) ;  /* 0x0000033000007945 */ /* 0x000fe20003800200 */
        /* <DEDUP_REMOVED lines=15> */
[----:B------:R-:W-:Y:S01]  /*1370*/  IMAD.MOV.U32 R14, RZ, RZ, 0x3d39bf78 ;  /* 0x3d39bf78ff0e7424 */ /* 0x000fe200078e00ff */
[----:B------:R-:W0:Y:S02]  /*1380*/  LDC R11, c[0x0][0x3c4] ;  /* 0x0000f100ff0b7b82 */ /* 0x000e240000000800 */
[----:B------:R-:W-:Y:S01]  /*1390*/  FADD R9, R9, R10 ;  /* 0x0000000a09097221 */ /* 0x000fe20000000000 */
[----:B------:R-:W-:-:S03]  /*13a0*/  FMUL R12, R12, 1.1920928955078125e-07 ;  /* 0x340000000c0c7820 */ /* 0x000fc60000400000 */
        /* <DEDUP_REMOVED lines=11> */
[----:B------:R-:W-:Y:S02]  /*1460*/  FFMA R9, R12, 0.69314718246459960938, R9 ;  /* 0x3f3172180c097823 */ /* 0x000fe40000000009 */
[C---:B------:R-:W-:Y:S01]  /*1470*/  @P2 FFMA R9, R3.reuse, R10, +INF ;  /* 0x7f80000003092423 */ /* 0x040fe2000000000a */
        /* <DEDUP_REMOVED lines=9> */
[----:B------:R1:W-:Y:S01]  /*1510*/  STG.E desc[UR4][R4.64], R9 ;  /* 0x0000000904007986 */ /* 0x0003e2000c101904 */
[----:B------:R-:W-:-:S04]  /*1520*/  FFMA R10, R10, R3, R10 ;  /* 0x000000030a0a7223 */ /* 0x000fc8000000000a */
[----:B------:R-:W-:-:S04]  /*1530*/  FFMA R3, R2, R10, RZ ;  /* 0x0000000a02037223 */ /* 0x000fc800000000ff */
[----:B------:R-:W-:-:S04]  /*1540*/  FFMA R8, R3, -R11, R2 ;  /* 0x8000000b03087223 */ /* 0x000fc80000000002 */
[----:B------:R-:W-:Y:S01]  /*1550*/  FFMA R3, R10, R8, R3 ;  /* 0x000000080a037223 */ /* 0x000fe20000000003 */
[----:B01----:R-:W-:Y:S06]  /*1560*/  @!P0 BRA `(.L_x_31) ;  /* 0x00000000000c8947 */ /* 0x003fec0003800000 */
[----:B------:R-:W-:Y:S01]  /*1570*/  IMAD.MOV.U32 R3, RZ, RZ, R2 ;  /* 0x000000ffff037224 */ /* 0x000fe200078e0002 */
[----:B------:R-:W-:-:S07]  /*1580*/  MOV R8, 0x15a0 ;  /* 0x000015a000087802 */ /* 0x000fce0000000f00 */
[----:B------:R-:W-:Y:S05]  /*1590*/  CALL.REL.NOINC `($__internal_3_$__cuda_sm3x_div_rn_noftz_f32_slowpath) ;  /* 0x00000004007c7944 */ /* 0x000fea0003c00000 */
.L_x_31:
[----:B------:R-:W-:Y:S05]  /*15a0*/  BSYNC.RECONVERGENT B0 ;  /* 0x0000000000007941 */ /* 0x000fea0003800200 */
.L_x_30:
[C---:B------:R-:W-:Y:S01]  /*15b0*/  FFMA R0, R3.reuse, R3, 1 ;  /* 0x3f80000003007423 */ /* 0x040fe20000000003 */
[----:B------:R-:W-:Y:S01]  /*15c0*/  FSETP.GT.AND P0, PT, |R3|, 8388608, PT ;  /* 0x4b0000000300780b */ /* 0x000fe20003f04200 */
[----:B------:R-:W-:Y:S02]  /*15d0*/  IMAD.MOV.U32 R11, RZ, RZ, 0x3e800000 ;  /* 0x3e800000ff0b7424 */ /* 0x000fe400078e00ff */
        /* <DEDUP_REMOVED lines=15> */
[----:B------:R-:W-:-:S03]  /*16d0*/  IMAD.MOV.U32 R11, RZ, RZ, 0x3d39bf78 ;  /* 0x3d39bf78ff0b7424 */ /* 0x000fc600078e00ff */
        /* <DEDUP_REMOVED lines=23> */
        .weak           $__internal_2_$__cuda_sm20_rcp_rn_f32_slowpath
        .type           $__internal_2_$__cuda_sm20_rcp_rn_f32_slowpath,@function
        .size           $__internal_2_$__cuda_sm20_rcp_rn_f32_slowpath,($__internal_3_$__cuda_sm3x_div_rn_noftz_f32_slowpath - $__internal_2_$__cuda_sm20_rcp_rn_f32_slowpath)
$__internal_2_$__cuda_sm20_rcp_rn_f32_slowpath:
[----:B------:R-:W-:-:S05]  /*1850*/  IMAD.SHL.U32 R17, R0, 0x2, RZ ;  /* 0x0000000200117824 */ /* 0x000fca00078e00ff */
        /* <DEDUP_REMOVED lines=8> */
[----:B---3--:R-:W2:Y:S02]  /*18e0*/  MUFU.RCP R17, R18 ;  /* 0x0000001200117308 */ /* 0x008ea40000001000 */
[----:B--2---:R-:W-:-:S04]  /*18f0*/  FFMA R0, R18, R17, -1 ;  /* 0xbf80000012007423 */ /* 0x004fc80000000011 */
[----:B------:R-:W-:-:S04]  /*1900*/  FADD.FTZ R0, -R0, -RZ ;  /* 0x800000ff00007221 */ /* 0x000fc80000010100 */
[----:B------:R-:W-:-:S04]  /*1910*/  FFMA R0, R17, R0, R17 ;  /* 0x0000000011007223 */ /* 0x000fc80000000011 */
[----:B------:R-:W-:Y:S01]  /*1920*/  FFMA R17, R0, 1.84467440737095516160e+19, RZ ;  /* 0x5f80000000117823 */ /* 0x000fe200000000ff */
[----:B------:R-:W-:Y:S06]  /*1930*/  BRA `(.L_x_33) ;  /* 0x0000000000887947 */ /* 0x000fec0003800000 */
.L_x_32:
        /* <DEDUP_REMOVED lines=16> */
[----:B------:R-:W-:-:S03]  /*1a40*/  LOP3.LUT R23, R24, R19, RZ, 0xc0, !PT ;  /* 0x0000001318177212 */ /* 0x000fc600078ec0ff */
[----:B------:R-:W-:Y:S01]  /*1a50*/  IMAD.MOV R21, RZ, RZ, -R21 ;  /* 0x000000ffff157224 */ /* 0x000fe200078e0a15 */
[----:B------:R-:W-:-:S04]  /*1a60*/  SHF.R.U32.HI R23, RZ, R18, R23 ;  /* 0x00000012ff177219 */ /* 0x000fc80000011617 */
[----:B------:R-:W-:Y:S02]  /*1a70*/  LOP3.LUT P1, RZ, R21, R18, R19, 0xf8, !PT ;  /* 0x0000001215ff7212 */ /* 0x000fe4000782f813 */
[C---:B------:R-:W-:Y:S02]  /*1a80*/  LOP3.LUT P0, RZ, R23.reuse, 0x1, RZ, 0xc0, !PT ;  /* 0x0000000117ff7812 */ /* 0x040fe4000780c0ff */
[----:B------:R-:W-:-:S04]  /*1a90*/  LOP3.LUT P2, RZ, R23, 0x2, RZ, 0xc0, !PT ;  /* 0x0000000217ff7812 */ /* 0x000fc8000784c0ff */
[----:B------:R-:W-:Y:S02]  /*1aa0*/  PLOP3.LUT P0, PT, P0, P1, P2, 0xe0, 0x0 ;  /* 0x000000000000781c */ /* 0x000fe40000703c20 */
[----:B------:R-:W-:Y:S02]  /*1ab0*/  LOP3.LUT P1, RZ, R0, 0x7fffff, RZ, 0xc0, !PT ;  /* 0x007fffff00ff7812 */ /* 0x000fe4000782c0ff */
[----:B------:R-:W-:-:S04]  /*1ac0*/  SEL R18, RZ, 0x1, !P0 ;  /* 0x00000001ff127807 */ /* 0x000fc80004000000 */
[----:B------:R-:W-:-:S04]  /*1ad0*/  IADD3 R18, PT, PT, -R18, RZ, RZ ;  /* 0x000000ff12127210 */ /* 0x000fc80007ffe1ff */
[----:B------:R-:W-:Y:S01]  /*1ae0*/  ISETP.GE.AND P0, PT, R18, RZ, PT ;  /* 0x000000ff1200720c */ /* 0x000fe20003f06270 */
[----:B------:R-:W-:-:S05]  /*1af0*/  VIADD R18, R17, 0xffffff04 ;  /* 0xffffff0411127836 */ /* 0x000fca0000000000 */
[----:B------:R-:W-:-:S07]  /*1b00*/  SHF.R.U32.HI R17, RZ, R18, R19 ;  /* 0x00000012ff117219 */ /* 0x000fce0000011613 */
[----:B------:R-:W-:-:S05]  /*1b10*/  @!P0 IADD3 R17, PT, PT, R17, 0x1, RZ ;  /* 0x0000000111118810 */ /* 0x000fca0007ffe0ff */
[----:B------:R-:W-:-:S05]  /*1b20*/  @!P1 IMAD.SHL.U32 R17, R17, 0x2, RZ ;  /* 0x0000000211119824 */ /* 0x000fca00078e00ff */
[----:B------:R-:W-:Y:S01]  /*1b30*/  LOP3.LUT R17, R17, 0x80000000, R0, 0xf8, !PT ;  /* 0x8000000011117812 */ /* 0x000fe200078ef800 */
[----:B------:R-:W-:Y:S06]  /*1b40*/  BRA `(.L_x_33) ;  /* 0x0000000000047947 */ /* 0x000fec0003800000 */
.L_x_34:
[----:B------:R0:W1:Y:S02]  /*1b50*/  MUFU.RCP R17, R0 ;  /* 0x0000000000117308 */ /* 0x0000640000001000 */
.L_x_33:
[----:B0123--:R-:W-:Y:S01]  /*1b60*/  MOV R0, R17 ;  /* 0x0000001100007202 */ /* 0x00ffe20000000f00 */
[----:B------:R-:W-:-:S04]  /*1b70*/  IMAD.MOV.U32 R17, RZ, RZ, 0x0 ;  /* 0x00000000ff117424 */ /* 0x000fc800078e00ff */
[----:B------:R-:W-:Y:S05]  /*1b80*/  RET.REL.NODEC R16 `(_Z17update_convectivePfS_PKfS1_S1_S1_iiffffi) ;  /* 0xffffffe4101c7950 */ /* 0x000fea0003c3ffff */
        .weak           $__internal_3_$__cuda_sm3x_div_rn_noftz_f32_slowpath
        .type           $__internal_3_$__cuda_sm3x_div_rn_noftz_f32_slowpath,@function
        .size           $__internal_3_$__cuda_sm3x_div_rn_noftz_f32_slowpath,(.L_x_59 - $__internal_3_$__cuda_sm3x_div_rn_noftz_f32_slowpath)
$__internal_3_$__cuda_sm3x_div_rn_noftz_f32_slowpath:
[----:B------:R-:W-:Y:S01]  /*1b90*/  SHF.R.U32.HI R10, RZ, 0x17, R0 ;  /* 0x00000017ff0a7819 */ /* 0x000fe20000011600 */
[----:B------:R-:W-:Y:S01]  /*1ba0*/  BSSY.RECONVERGENT B1, `(.L_x_35) ;  /* 0x0000063000017945 */ /* 0x000fe20003800200 */
[----:B------:R-:W-:Y:S02]  /*1bb0*/  SHF.R.U32.HI R9, RZ, 0x17, R3 ;  /* 0x00000017ff097819 */ /* 0x000fe40000011603 */
[----:B------:R-:W-:Y:S02]  /*1bc0*/  LOP3.LUT R10, R10, 0xff, RZ, 0xc0, !PT ;  /* 0x000000ff0a0a7812 */ /* 0x000fe400078ec0ff */
[----:B------:R-:W-:Y:S02]  /*1bd0*/  LOP3.LUT R15, R9, 0xff, RZ, 0xc0, !PT ;  /* 0x000000ff090f7812 */ /* 0x000fe400078ec0ff */
[----:B------:R-:W-:Y:S02]  /*1be0*/  IADD3 R11, PT, PT, R10, -0x1, RZ ;  /* 0xffffffff0a0b7810 */ /* 0x000fe40007ffe0ff */
[----:B------:R-:W-:Y:S01]  /*1bf0*/  MOV R12, R0 ;  /* 0x00000000000c7202 */ /* 0x000fe20000000f00 */
[----:B------:R-:W-:Y:S01]  /*1c00*/  VIADD R13, R15, 0xffffffff ;  /* 0xffffffff0f0d7836 */ /* 0x000fe20000000000 */
[----:B------:R-:W-:-:S04]  /*1c10*/  ISETP.GT.U32.AND P0, PT, R11, 0xfd, PT ;  /* 0x000000fd0b00780c */ /* 0x000fc80003f04070 */
[----:B------:R-:W-:-:S13]  /*1c20*/  ISETP.GT.U32.OR P0, PT, R13, 0xfd, P0 ;  /* 0x000000fd0d00780c */ /* 0x000fda0000704470 */
[----:B------:R-:W-:Y:S01]  /*1c30*/  @!P0 IMAD.MOV.U32 R9, RZ, RZ, RZ ;  /* 0x000000ffff098224 */ /* 0x000fe200078e00ff */
        /* <DEDUP_REMOVED lines=20> */
[----:B------:R-:W-:Y:S02]  /*1d80*/  @!P0 IMAD.MOV.U32 R9, RZ, RZ, -0x40 ;  /* 0xffffffc0ff098424 */ /* 0x000fe400078e00ff */
[----:B------:R-:W-:Y:S01]  /*1d90*/  @!P0 FFMA R3, R3, 1.84467440737095516160e+19, RZ ;  /* 0x5f80000003038823 */ /* 0x000fe200000000ff */
[----:B------:R-:W-:Y:S02]  /*1da0*/  @!P1 FFMA R12, R0, 1.84467440737095516160e+19, RZ ;  /* 0x5f800000000c9823 */ /* 0x000fe400000000ff */
[----:B------:R-:W-:-:S07]  /*1db0*/  @!P1 IADD3 R9, PT, PT, R9, 0x40, RZ ;  /* 0x0000004009099810 */ /* 0x000fce0007ffe0ff */
.L_x_36:
[----:B------:R-:W-:Y:S01]  /*1dc0*/  LEA R11, R10, 0xc0800000, 0x17 ;  /* 0xc08000000a0b7811 */ /* 0x000fe200078eb8ff */
[----:B------:R-:W-:Y:S04]  /*1dd0*/  BSSY.RECONVERGENT B2, `(.L_x_41) ;  /* 0x0000036000027945 */ /* 0x000fe80003800200 */
[----:B------:R-:W-:Y:S01]  /*1de0*/  IMAD.IADD R12, R12, 0x1, -R11 ;  /* 0x000000010c0c7824 */ /* 0x000fe200078e0a0b */
[----:B------:R-:W-:-:S03]  /*1df0*/  IADD3 R11, PT, PT, R15, -0x7f, RZ ;  /* 0xffffff810f0b7810 */ /* 0x000fc60007ffe0ff */
[----:B------:R0:W1:Y:S01]  /*1e00*/  MUFU.RCP R13, R12 ;  /* 0x0000000c000d7308 */ /* 0x0000620000001000 */
[----:B------:R-:W-:Y:S01]  /*1e10*/  FADD.FTZ R14, -R12, -RZ ;  /* 0x800000ff0c0e7221 */ /* 0x000fe20000010100 */
[C---:B------:R-:W-:Y:S01]  /*1e20*/  IMAD R3, R11.reuse, -0x800000, R3 ;  /* 0xff8000000b037824 */ /* 0x040fe200078e0203 */
[----:B0-----:R-:W-:-:S05]  /*1e30*/  IADD3 R12, PT, PT, R11, 0x7f, -R10 ;  /* 0x0000007f0b0c7810 */ /* 0x001fca0007ffe80a */
[----:B------:R-:W-:Y:S02]  /*1e40*/  IMAD.IADD R12, R12, 0x1, R9 ;  /* 0x000000010c0c7824 */ /* 0x000fe400078e0209 */
[----:B-1----:R-:W-:-:S04]  /*1e50*/  FFMA R16, R13, R14, 1 ;  /* 0x3f8000000d107423 */ /* 0x002fc8000000000e */
        /* <DEDUP_REMOVED lines=8> */
[----:B------:R-:W-:-:S05]  /*1ee0*/  IADD3 R15, PT, PT, R10, R12, RZ ;  /* 0x0000000c0a0f7210 */ /* 0x000fca0007ffe0ff */
[----:B------:R-:W-:-:S05]  /*1ef0*/  VIADD R9, R15, 0xffffffff ;  /* 0xffffffff0f097836 */ /* 0x000fca0000000000 */
        /* <DEDUP_REMOVED lines=10> */
[C---:B------:R-:W-:Y:S01]  /*1fa0*/  IADD3 R12, PT, PT, R15.reuse, 0x20, RZ ;  /* 0x000000200f0c7810 */ /* 0x040fe20007ffe0ff */
[CCC-:B------:R-:W-:Y:S01]  /*1fb0*/  FFMA.RM R10, R18.reuse, R14.reuse, R13.reuse ;  /* 0x0000000e120a7223 */ /* 0x1c0fe2000000400d */
[----:B------:R-:W-:Y:S02]  /*1fc0*/  ISETP.NE.AND P2, PT, R15, RZ, PT ;  /* 0x000000ff0f00720c */ /* 0x000fe40003f45270 */
[----:B------:R-:W-:Y:S01]  /*1fd0*/  LOP3.LUT R11, R9, 0x7fffff, RZ, 0xc0, !PT ;  /* 0x007fffff090b7812 */ /* 0x000fe200078ec0ff */
[----:B------:R-:W-:Y:S01]  /*1fe0*/  FFMA.RP R9, R18, R14, R13 ;  /* 0x0000000e12097223 */ /* 0x000fe2000000800d */
[----:B------:R-:W-:Y:S01]  /*1ff0*/  IMAD.MOV R13, RZ, RZ, -R15 ;  /* 0x000000ffff0d7224 */ /* 0x000fe200078e0a0f */
[----:B------:R-:W-:Y:S02]  /*2000*/  ISETP.NE.AND P1, PT, R15, RZ, PT ;  /* 0x000000ff0f00720c */ /* 0x000fe40003f25270 */
        /* <DEDUP_REMOVED lines=14> */
.L_x_43:
[----:B------:R-:W-:-:S04]  /*20f0*/  LOP3.LUT R3, R3, 0x80000000, RZ, 0xc0, !PT ;  /* 0x8000000003037812 */ /* 0x000fc800078ec0ff */
[----:B------:R-:W-:Y:S01]  /*2100*/  LOP3.LUT R3, R3, 0x7f800000, RZ, 0xfc, !PT ;  /* 0x7f80000003037812 */ /* 0x000fe200078efcff */
[----:B------:R-:W-:Y:S06]  /*2110*/  BRA `(.L_x_44) ;  /* 0x0000000000047947 */ /* 0x000fec0003800000 */
.L_x_42:
[----:B------:R-:W-:-:S07]  /*2120*/  IMAD R3, R12, 0x800000, R3 ;  /* 0x008000000c037824 */ /* 0x000fce00078e0203 */
.L_x_44:
[----:B------:R-:W-:Y:S05]  /*2130*/  BSYNC.RECONVERGENT B2 ;  /* 0x0000000000027941 */ /* 0x000fea0003800200 */
.L_x_41:
[----:B------:R-:W-:Y:S05]  /*2140*/  BRA `(.L_x_45) ;  /* 0x0000000000207947 */ /* 0x000fea0003800000 */
.L_x_40:
[----:B------:R-:W-:-:S04]  /*2150*/  LOP3.LUT R3, R12, 0x80000000, R3, 0x48, !PT ;  /* 0x800000000c037812 */ /* 0x000fc800078e4803 */
[----:B------:R-:W-:Y:S01]  /*2160*/  LOP3.LUT R3, R3, 0x7f800000, RZ, 0xfc, !PT ;  /* 0x7f80000003037812 */ /* 0x000fe200078efcff */
[----:B------:R-:W-:Y:S06]  /*2170*/  BRA `(.L_x_45) ;  /* 0x0000000000147947 */ /* 0x000fec0003800000 */
.L_x_39:
[----:B------:R-:W-:Y:S01]  /*2180*/  LOP3.LUT R3, R12, 0x80000000, R3, 0x48, !PT ;  /* 0x800000000c037812 */ /* 0x000fe200078e4803 */
[----:B------:R-:W-:Y:S06]  /*2190*/  BRA `(.L_x_45) ;  /* 0x00000000000c7947 */ /* 0x000fec0003800000 */
.L_x_38:
[----:B------:R-:W0:Y:S01]  /*21a0*/  MUFU.RSQ R3, -QNAN ;  /* 0xffc0000000037908 */ /* 0x000e220000001400 */
[----:B------:R-:W-:Y:S05]  /*21b0*/  BRA `(.L_x_45) ;  /* 0x0000000000047947 */ /* 0x000fea0003800000 */
.L_x_37:
[----:B------:R-:W-:-:S07]  /*21c0*/  FADD.FTZ R3, R3, R0 ;  /* 0x0000000003037221 */ /* 0x000fce0000010000 */
.L_x_45:
[----:B------:R-:W-:Y:S05]  /*21d0*/  BSYNC.RECONVERGENT B1 ;  /* 0x0000000000017941 */ /* 0x000fea0003800200 */
.L_x_35:
[----:B------:R-:W-:-:S04]  /*21e0*/  HFMA2 R9, -RZ, RZ, 0, 0 ;  /* 0x00000000ff097431 */ /* 0x000fc800000001ff */
[----:B0-----:R-:W-:Y:S05]  /*21f0*/  RET.REL.NODEC R8 `(_Z17update_convectivePfS_PKfS1_S1_S1_iiffffi) ;  /* 0xffffffdc08807950 */ /* 0x001fea0003c3ffff */
.L_x_46:
        /* <DEDUP_REMOVED lines=16> */
.L_x_59:


//--------------------- .text._Z13flux_y_kernelPKfS0_PfS1_iifi --------------------------
	.section	.text._Z13flux_y_kernelPKfS0_PfS1_iifi,"ax",@progbits
	.align	128
        .global         _Z13flux_y_kernelPKfS0_PfS1_iifi
        .type           _Z13flux_y_kernelPKfS0_PfS1_iifi,@function
        .size           _Z13flux_y_kernelPKfS0_PfS1_iifi,(.L_x_62 - _Z13flux_y_kernelPKfS0_PfS1_iifi)
        .other          _Z13flux_y_kernelPKfS0_PfS1_iifi,@"STO_CUDA_ENTRY STV_DEFAULT"
_Z13flux_y_kernelPKfS0_PfS1_iifi:
.text._Z13flux_y_kernelPKfS0_PfS1_iifi:
        /* <DEDUP_REMOVED lines=16> */
[----:B------:R-:W1:Y:S01]  /*0100*/  LDCU.64 UR4, c[0x0][0x358] ;  /* 0x00006b00ff0477ac */ /* 0x000e620008000a00 */
[----:B------:R-:W-:Y:S02]  /*0110*/  ISETP.NE.AND P3, PT, R4, RZ, PT ;  /* 0x000000ff0400720c */ /* 0x000fe40003f65270 */
[----:B------:R-:W-:Y:S01]  /*0120*/  LOP3.LUT R14, RZ, R5, RZ, 0x33, !PT ;  /* 0x00000005ff0e7212 */ /* 0x000fe200078e33ff */
[----:B------:R-:W2:Y:S02]  /*0130*/  LDCU UR6, c[0x0][0x3ac] ;  /* 0x00007580ff0677ac */ /* 0x000ea40008000800 */
[----:B------:R-:W3:Y:S08]  /*0140*/  I2F.RP R10, R0 ;  /* 0x00000000000a7306 */ /* 0x000ef00000209400 */
[----:B0-----:R-:W0:Y:S08]  /*0150*/  MUFU.RCP R2, R2 ;  /* 0x0000000200027308 */ /* 0x001e300000001000 */
[----:B---3--:R-:W3:Y:S01]  /*0160*/  MUFU.RCP R10, R10 ;  /* 0x0000000a000a7308 */ /* 0x008ee20000001000 */
[----:B0-----:R-:W-:-:S02]  /*0170*/  IADD3 R6, PT, PT, R2, 0xffffffe, RZ ;  /* 0x0ffffffe02067810 */ /* 0x001fc40007ffe0ff */
[----:B------:R-:W-:-:S05]  /*0180*/  IADD3 R2, PT, PT, R12, 0x1, RZ ;  /* 0x000000010c027810 */ /* 0x000fca0007ffe0ff */
[----:B------:R0:W4:Y:S01]  /*0190*/  F2I.FTZ.U32.TRUNC.NTZ R7, R6 ;  /* 0x0000000600077305 */ /* 0x000122000021f000 */
[----:B---3--:R-:W-:-:S07]  /*01a0*/  IADD3 R8, PT, PT, R10, 0xffffffe, RZ ;  /* 0x0ffffffe0a087810 */ /* 0x008fce0007ffe0ff */
[----:B------:R3:W1:Y:S01]  /*01b0*/  F2I.FTZ.U32.TRUNC.NTZ R9, R8 ;  /* 0x0000000800097305 */ /* 0x000662000021f000 */
[----:B0-----:R-:W-:Y:S02]  /*01c0*/  MOV R6, RZ ;  /* 0x000000ff00067202 */ /* 0x001fe40000000f00 */
[----:B----4-:R-:W-:Y:S01]  /*01d0*/  IADD3 R10, PT, PT, RZ, -R7, RZ ;  /* 0x80000007ff0a7210 */ /* 0x010fe20007ffe0ff */
[----:B---3--:R-:W-:-:S04]  /*01e0*/  HFMA2 R8, -RZ, RZ, 0, 0 ;  /* 0x00000000ff087431 */ /* 0x008fc800000001ff */
[----:B------:R-:W-:Y:S01]  /*01f0*/  IMAD R17, R10, R5, RZ ;  /* 0x000000050a117224 */ /* 0x000fe200078e02ff */
[----:B-1----:R-:W-:-:S03]  /*0200*/  IADD3 R11, PT, PT, RZ, -R9, RZ ;  /* 0x80000009ff0b7210 */ /* 0x002fc60007ffe0ff */
[----:B------:R-:W-:-:S04]  /*0210*/  IMAD.HI.U32 R17, R7, R17, R6 ;  /* 0x0000001107117227 */ /* 0x000fc800078e0006 */
[----:B------:R-:W-:Y:S02]  /*0220*/  IMAD R11, R11, R0, RZ ;  /* 0x000000000b0b7224 */ /* 0x000fe400078e02ff */
[----:B------:R-:W-:-:S04]  /*0230*/  IMAD.HI.U32 R6, R17, R2, RZ ;  /* 0x0000000211067227 */ /* 0x000fc800078e00ff */
[----:B------:R-:W-:Y:S01]  /*0240*/  IMAD.HI.U32 R9, R9, R11, R8 ;  /* 0x0000000b09097227 */ /* 0x000fe200078e0008 */
[----:B------:R-:W-:-:S03]  /*0250*/  IADD3 R6, PT, PT, -R6, RZ, RZ ;  /* 0x000000ff06067210 */ /* 0x000fc60007ffe1ff */
[----:B------:R-:W-:-:S04]  /*0260*/  IMAD.HI.U32 R7, R17, R12, RZ ;  /* 0x0000000c11077227 */ /* 0x000fc800078e00ff */
[----:B------:R-:W-:Y:S01]  /*0270*/  IMAD.HI.U32 R9, R9, R21, RZ ;  /* 0x0000001509097227 */ /* 0x000fe200078e00ff */
[----:B------:R-:W-:-:S03]  /*0280*/  IADD3 R7, PT, PT, -R7, RZ, RZ ;  /* 0x000000ff07077210 */ /* 0x000fc60007ffe1ff */
[----:B------:R-:W-:Y:S01]  /*0290*/  IMAD R8, R5, R6, R2 ;  /* 0x0000000605087224 */ /* 0x000fe200078e0202 */
[----:B------:R-:W-:Y:S01]  /*02a0*/  IADD3 R9, PT, PT, -R9, RZ, RZ ;  /* 0x000000ff09097210 */ /* 0x000fe20007ffe1ff */
[----:B------:R-:W-:Y:S02]  /*02b0*/  IMAD R10, R5, R7, R12 ;  /* 0x00000007050a7224 */ /* 0x000fe400078e020c */
[----:B------:R-:W0:Y:S01]  /*02c0*/  LDC.64 R6, c[0x0][0x388] ;  /* 0x0000e200ff067b82 */ /* 0x000e220000000a00 */
[----:B------:R-:W-:Y:S01]  /*02d0*/  ISETP.GE.U32.AND P0, PT, R8, R5, PT ;  /* 0x000000050800720c */ /* 0x000fe20003f06070 */
[----:B------:R-:W-:Y:S01]  /*02e0*/  IMAD R21, R0, R9, R21 ;  /* 0x0000000900157224 */ /* 0x000fe200078e0215 */
[----:B------:R-:W-:-:S04]  /*02f0*/  ISETP.GE.U32.AND P1, PT, R10, R5, PT ;  /* 0x000000050a00720c */ /* 0x000fc80003f26070 */
[----:B------:R-:W-:-:S07]  /*0300*/  ISETP.GT.U32.AND P2, PT, R0, R21, PT ;  /* 0x000000150000720c */ /* 0x000fce0003f44070 */
[-C--:B------:R-:W-:Y:S02]  /*0310*/  @P0 IADD3 R8, PT, PT, R8, -R5.reuse, RZ ;  /* 0x8000000508080210 */ /* 0x080fe40007ffe0ff */
[-C--:B------:R-:W-:Y:S02]  /*0320*/  @P1 IADD3 R10, PT, PT, R10, -R5.reuse, RZ ;  /* 0x800000050a0a1210 */ /* 0x080fe40007ffe0ff */
[----:B------:R-:W-:Y:S02]  /*0330*/  ISETP.GE.AND P0, PT, R3, RZ, PT ;  /* 0x000000ff0300720c */ /* 0x000fe40003f06270 */
[----:B------:R-:W-:Y:S01]  /*0340*/  @!P2 IADD3 R21, PT, PT, R21, -R0, RZ ;  /* 0x800000001515a210 */ /* 0x000fe20007ffe0ff */
[----:B------:R-:W1:Y:S01]  /*0350*/  LDC.64 R2, c[0x0][0x380] ;  /* 0x0000e000ff027b82 */ /* 0x000e620000000a00 */
[----:B------:R-:W-:Y:S02]  /*0360*/  ISETP.GE.U32.AND P1, PT, R10, R5, PT ;  /* 0x000000050a00720c */ /* 0x000fe40003f26070 */
[----:B------:R-:W-:-:S02]  /*0370*/  ISETP.GT.U32.AND P4, PT, R0, R21, PT ;  /* 0x000000150000720c */ /* 0x000fc40003f84070 */
[----:B------:R-:W-:-:S09]  /*0380*/  ISETP.GE.U32.AND P2, PT, R8, R5, PT ;  /* 0x000000050800720c */ /* 0x000fd20003f46070 */
[-C--:B------:R-:W-:Y:S02]  /*0390*/  @P1 IADD3 R10, PT, PT, R10, -R5.reuse, RZ ;  /* 0x800000050a0a1210 */ /* 0x080fe40007ffe0ff */
[----:B------:R-:W-:Y:S02]  /*03a0*/  @!P4 IADD3 R21, PT, PT, R21, -R0, RZ ;  /* 0x800000001515c210 */ /* 0x000fe40007ffe0ff */
[----:B------:R-:W-:Y:S02]  /*03b0*/  ISETP.NE.U32.AND P4, PT, R5, RZ, PT ;  /* 0x000000ff0500720c */ /* 0x000fe40003f85070 */
[----:B------:R-:W-:Y:S02]  /*03c0*/  @P2 IADD3 R8, PT, PT, R8, -R5, RZ ;  /* 0x8000000508082210 */ /* 0x000fe40007ffe0ff */
[----:B------:R-:W-:Y:S02]  /*03d0*/  @!P0 IADD3 R21, PT, PT, -R21, RZ, RZ ;  /* 0x000000ff15158210 */ /* 0x000fe40007ffe1ff */
[----:B------:R-:W-:-:S02]  /*03e0*/  @!P3 LOP3.LUT R21, RZ, R4, RZ, 0x33, !PT ;  /* 0x00000004ff15b212 */ /* 0x000fc400078e33ff */
[C---:B------:R-:W-:Y:S02]  /*03f0*/  SEL R10, R14.reuse, R10, !P4 ;  /* 0x0000000a0e0a7207 */ /* 0x040fe40006000000 */
[----:B------:R-:W-:Y:S02]  /*0400*/  SEL R8, R14, R8, !P4 ;  /* 0x000000080e087207 */ /* 0x000fe40006000000 */
[--C-:B------:R-:W-:Y:S01]  /*0410*/  SHF.R.S32.HI R9, RZ, 0x1f, R21.reuse ;  /* 0x0000001fff097819 */ /* 0x100fe20000011415 */
[-CC-:B------:R-:W-:Y:S02]  /*0420*/  IMAD R11, R10, R4.reuse, R21.reuse ;  /* 0x000000040a0b7224 */ /* 0x180fe400078e0215 */
[-C--:B------:R-:W-:Y:S01]  /*0430*/  IMAD R13, R8, R4.reuse, R21 ;  /* 0x00000004080d7224 */ /* 0x080fe200078e0215 */
[----:B------:R-:W-:-:S04]  /*0440*/  LOP3.LUT R16, R9, R4, RZ, 0xc0, !PT ;  /* 0x0000000409107212 */ /* 0x000fc800078ec0ff */
[C---:B------:R-:W-:Y:S02]  /*0450*/  IADD3 R13, PT, PT, R16.reuse, R13, RZ ;  /* 0x0000000d100d7210 */ /* 0x040fe40007ffe0ff */
[----:B------:R-:W-:-:S03]  /*0460*/  IADD3 R11, PT, PT, R16, R11, RZ ;  /* 0x0000000b100b7210 */ /* 0x000fc60007ffe0ff */
[----:B-1----:R-:W-:-:S04]  /*0470*/  IMAD.WIDE R24, R13, 0x4, R2 ;  /* 0x000000040d187825 */ /* 0x002fc800078e0202 */
[----:B------:R-:W-:Y:S01]  /*0480*/  IMAD.WIDE R22, R11, 0x4, R2 ;  /* 0x000000040b167825 */ /* 0x000fe200078e0202 */
[----:B------:R1:W5:Y:S03]  /*0490*/  LDG.E.CONSTANT R0, desc[UR4][R24.64] ;  /* 0x0000000418007981 */ /* 0x000366000c1e9900 */
[--C-:B0-----:R-:W-:Y:S02]  /*04a0*/  IMAD.WIDE R18, R13, 0x4, R6.reuse ;  /* 0x000000040d127825 */ /* 0x101fe400078e0206 */
[----:B------:R1:W5:Y:S02]  /*04b0*/  LDG.E.CONSTANT R13, desc[UR4][R22.64] ;  /* 0x00000004160d7981 */ /* 0x000364000c1e9900 */
[----:B------:R-:W-:Y:S02]  /*04c0*/  IMAD.WIDE R8, R11, 0x4, R6 ;  /* 0x000000040b087825 */ /* 0x000fe400078e0206 */
[----:B------:R1:W5:Y:S04]  /*04d0*/  LDG.E.CONSTANT R10, desc[UR4][R18.64] ;  /* 0x00000004120a7981 */ /* 0x000368000c1e9900 */
[----:B------:R1:W5:Y:S01]  /*04e0*/  LDG.E.CONSTANT R15, desc[UR4][R8.64] ;  /* 0x00000004080f7981 */ /* 0x000362000c1e9900 */
[----:B--2---:R-:W-:-:S09]  /*04f0*/  UISETP.NE.AND UP0, UPT, UR6, URZ, UPT ;  /* 0x000000ff0600728c */ /* 0x004fd2000bf05270 */
[----:B-1----:R-:W-:Y:S05]  /*0500*/  BRA.U !UP0, `(.L_x_47) ;  /* 0x0000000508787547 */ /* 0x002fea000b800000 */
[----:B------:R-:W-:Y:S02]  /*0510*/  IABS R18, R5 ;  /* 0x0000000500127213 */ /* 0x000fe40000000000 */
[C---:B------:R-:W-:Y:S02]  /*0520*/  IADD3 R19, PT, PT, R12.reuse, -0x1, RZ ;  /* 0xffffffff0c137810 */ /* 0x040fe40007ffe0ff */
[----:B------:R-:W0:Y:S01]  /*0530*/  I2F.RP R20, R18 ;  /* 0x0000001200147306 */ /* 0x000e220000209400 */
[----:B------:R-:W-:Y:S02]  /*0540*/  MOV R8, RZ ;  /* 0x000000ff00087202 */ /* 0x000fe40000000f00 */
[----:B------:R-:W-:Y:S02]  /*0550*/  IABS R22, R19 ;  /* 0x0000001300167213 */ /* 0x000fe40000000000 */
[----:B------:R-:W-:Y:S02]  /*0560*/  ISETP.GE.AND P1, PT, R19, RZ, PT ;  /* 0x000000ff1300720c */ /* 0x000fe40003f26270 */
[----:B------:R-:W-:-:S02]  /*0570*/  IADD3 R12, PT, PT, R12, 0x2, RZ ;  /* 0x000000020c0c7810 */ /* 0x000fc40007ffe0ff */
[----:B------:R-:W-:-:S03]  /*0580*/  IADD3 R16, PT, PT, R21, R16, RZ ;  /* 0x0000001015107210 */ /* 0x000fc60007ffe0ff */
[----:B------:R-:W-:Y:S01]  /*0590*/  IMAD.HI.U32 R17, R17, R12, RZ ;  /* 0x0000000c11117227 */ /* 0x000fe200078e00ff */
[----:B0-----:R-:W0:Y:S04]  /*05a0*/  MUFU.RCP R20, R20 ;  /* 0x0000001400147308 */ /* 0x001e280000001000 */
[----:B------:R-:W-:-:S05]  /*05b0*/  IADD3 R17, PT, PT, -R17, RZ, RZ ;  /* 0x000000ff11117210 */ /* 0x000fca0007ffe1ff */
[----:B------:R-:W-:-:S05]  /*05c0*/  IMAD R12, R5, R17, R12 ;  /* 0x00000011050c7224 */ /* 0x000fca00078e020c */
[----:B------:R-:W-:Y:S02]  /*05d0*/  ISETP.GE.U32.AND P2, PT, R12, R5, PT ;  /* 0x000000050c00720c */ /* 0x000fe40003f46070 */
[----:B0-----:R-:W-:-:S06]  /*05e0*/  IADD3 R9, PT, PT, R20, 0xffffffe, RZ ;  /* 0x0ffffffe14097810 */ /* 0x001fcc0007ffe0ff */
[----:B------:R-:W0:Y:S05]  /*05f0*/  F2I.FTZ.U32.TRUNC.NTZ R9, R9 ;  /* 0x0000000900097305 */ /* 0x000e2a000021f000 */
[----:B------:R-:W-:-:S04]  /*0600*/  @P2 IADD3 R12, PT, PT, R12, -R5, RZ ;  /* 0x800000050c0c2210 */ /* 0x000fc80007ffe0ff */
[----:B------:R-:W-:Y:S02]  /*0610*/  ISETP.GE.U32.AND P2, PT, R12, R5, PT ;  /* 0x000000050c00720c */ /* 0x000fe40003f46070 */
[----:B0-----:R-:W-:-:S11]  /*0620*/  IADD3 R23, PT, PT, RZ, -R9, RZ ;  /* 0x80000009ff177210 */ /* 0x001fd60007ffe0ff */
[----:B------:R-:W-:Y:S01]  /*0630*/  @P2 IADD3 R12, PT, PT, R12, -R5, RZ ;  /* 0x800000050c0c2210 */ /* 0x000fe20007ffe0ff */
[----:B------:R-:W-:-:S04]  /*0640*/  IMAD R23, R23, R18, RZ ;  /* 0x0000001217177224 */ /* 0x000fc800078e02ff */
[----:B------:R-:W-:Y:S01]  /*0650*/  IMAD.HI.U32 R8, R9, R23, R8 ;  /* 0x0000001709087227 */ /* 0x000fe200078e0008 */
[----:B------:R-:W-:-:S05]  /*0660*/  MOV R23, R22 ;  /* 0x0000001600177202 */ /* 0x000fca0000000f00 */
[----:B------:R-:W-:-:S05]  /*0670*/  IMAD.HI.U32 R20, R8, R23, RZ ;  /* 0x0000001708147227 */ /* 0x000fca00078e00ff */
[----:B------:R-:W-:-:S05]  /*0680*/  IADD3 R20, PT, PT, -R20, RZ, RZ ;  /* 0x000000ff14147210 */ /* 0x000fca0007ffe1ff */
[----:B------:R-:W-:-:S05]  /*0690*/  IMAD R9, R18, R20, R23 ;  /* 0x0000001412097224 */ /* 0x000fca00078e0217 */
[----:B------:R-:W-:-:S13]  /*06a0*/  ISETP.GT.U32.AND P0, PT, R18, R9, PT ;  /* 0x000000091200720c */ /* 0x000fda0003f04070 */
[----:B------:R-:W-:-:S04]  /*06b0*/  @!P0 IADD3 R9, PT, PT, R9, -R18, RZ ;  /* 0x8000001209098210 */ /* 0x000fc80007ffe0ff */
[----:B------:R-:W-:-:S13]  /*06c0*/  ISETP.GT.U32.AND P0, PT, R18, R9, PT ;  /* 0x000000091200720c */ /* 0x000fda0003f04070 */
[----:B------:R-:W-:Y:S02]  /*06d0*/  @!P0 IADD3 R9, PT, PT, R9, -R18, RZ ;  /* 0x8000001209098210 */ /* 0x000fe40007ffe0ff */
[----:B------:R-:W-:Y:S02]  /*06e0*/  ISETP.NE.AND P0, PT, R5, RZ, PT ;  /* 0x000000ff0500720c */ /* 0x000fe40003f05270 */
[----:B------:R-:W-:-:S04]  /*06f0*/  @!P1 IADD3 R9, PT, PT, -R9, RZ, RZ ;  /* 0x000000ff09099210 */ /* 0x000fc80007ffe1ff */
[----:B------:R-:W-:-:S04]  /*0700*/  SEL R9, R14, R9, !P0 ;  /* 0x000000090e097207 */ /* 0x000fc80004000000 */
[----:B------:R-:W-:-:S04]  /*0710*/  SHF.R.S32.HI R20, RZ, 0x1f, R9 ;  /* 0x0000001fff147819 */ /* 0x000fc80000011409 */
[----:B------:R-:W-:-:S04]  /*0720*/  LOP3.LUT R20, R20, R5, RZ, 0xc0, !PT ;  /* 0x0000000514147212 */ /* 0x000fc800078ec0ff */
[----:B------:R-:W-:-:S04]  /*0730*/  IADD3 R20, PT, PT, R9, R20, RZ ;  /* 0x0000001409147210 */ /* 0x000fc80007ffe0ff */
[----:B------:R-:W-:-:S05]  /*0740*/  IABS R9, R20 ;  /* 0x0000001400097213 */ /* 0x000fca0000000000 */
[----:B------:R-:W-:-:S05]  /*0750*/  IMAD.HI.U32 R8, R8, R9, RZ ;  /* 0x0000000908087227 */ /* 0x000fca00078e00ff */
[----:B------:R-:W-:-:S05]  /*0760*/  IADD3 R8, PT, PT, -R8, RZ, RZ ;  /* 0x000000ff08087210 */ /* 0x000fca0007ffe1ff */
[----:B------:R-:W-:-:S05]  /*0770*/  IMAD R9, R18, R8, R9 ;  /* 0x0000000812097224 */ /* 0x000fca00078e0209 */
[----:B------:R-:W-:-:S13]  /*0780*/  ISETP.GT.U32.AND P1, PT, R18, R9, PT ;  /* 0x000000091200720c */ /* 0x000fda0003f24070 */
[----:B------:R-:W-:Y:S02]  /*0790*/  @!P1 IADD3 R9, PT, PT, R9, -R18, RZ ;  /* 0x8000001209099210 */ /* 0x000fe40007ffe0ff */
[----:B------:R-:W-:Y:S02]  /*07a0*/  ISETP.GE.AND P1, PT, R20, RZ, PT ;  /* 0x000000ff1400720c */ /* 0x000fe40003f26270 */
[----:B------:R-:W-:-:S13]  /*07b0*/  ISETP.GT.U32.AND P3, PT, R18, R9, PT ;  /* 0x000000091200720c */ /* 0x000fda0003f64070 */
[----:B------:R-:W-:-:S04]  /*07c0*/  @!P3 IADD3 R9, PT, PT, R9, -R18, RZ ;  /* 0x800000120909b210 */ /* 0x000fc80007ffe0ff */
[----:B------:R-:W-:-:S04]  /*07d0*/  @!P1 IADD3 R9, PT, PT, -R9, RZ, RZ ;  /* 0x000000ff09099210 */ /* 0x000fc80007ffe1ff */
[----:B------:R-:W-:-:S04]  /*07e0*/  SEL R9, R14, R9, !P0 ;  /* 0x000000090e097207 */ /* 0x000fc80004000000 */
[----:B------:R-:W-:-:S04]  /*07f0*/  SHF.R.S32.HI R8, RZ, 0x1f, R9 ;  /* 0x0000001fff087819 */ /* 0x000fc80000011409 */
[----:B------:R-:W-:Y:S02]  /*0800*/  LOP3.LUT R8, R8, R5, RZ, 0xc0, !PT ;  /* 0x0000000508087212 */ /* 0x000fe400078ec0ff */
[----:B------:R-:W-:Y:S02]  /*0810*/  SEL R5, R14, R12, !P4 ;  /* 0x0000000c0e057207 */ /* 0x000fe40006000000 */
[----:B------:R-:W-:-:S03]  /*0820*/  IADD3 R9, PT, PT, R9, R8, RZ ;  /* 0x0000000809097210 */ /* 0x000fc60007ffe0ff */
[-CC-:B------:R-:W-:Y:S02]  /*0830*/  IMAD R17, R5, R4.reuse, R16.reuse ;  /* 0x0000000405117224 */ /* 0x180fe400078e0210 */
[----:B------:R-:W-:-:S04]  /*0840*/  IMAD R9, R9, R4, R16 ;  /* 0x0000000409097224 */ /* 0x000fc800078e0210 */
[----:B------:R-:W-:-:S04]  /*0850*/  IMAD.WIDE R4, R9, 0x4, R2 ;  /* 0x0000000409047825 */ /* 0x000fc800078e0202 */
[----:B------:R-:W-:Y:S02]  /*0860*/  IMAD.WIDE R8, R9, 0x4, R6 ;  /* 0x0000000409087825 */ /* 0x000fe400078e0206 */
[----:B------:R-:W2:Y:S02]  /*0870*/  LDG.E.CONSTANT R4, desc[UR4][R4.64] ;  /* 0x0000000404047981 */ /* 0x000ea4000c1e9900 */
[C---:B------:R-:W-:Y:S02]  /*0880*/  IMAD.WIDE R2, R17.reuse, 0x4, R2 ;  /* 0x0000000411027825 */ /* 0x040fe400078e0202 */
[----:B------:R0:W3:Y:S02]  /*0890*/  LDG.E.CONSTANT R8, desc[UR4][R8.64] ;  /* 0x0000000408087981 */ /* 0x0000e4000c1e9900 */
[----:B------:R-:W-:Y:S02]  /*08a0*/  IMAD.WIDE R6, R17, 0x4, R6 ;  /* 0x0000000411067825 */ /* 0x000fe400078e0206 */
[----:B------:R-:W4:Y:S04]  /*08b0*/  LDG.E.CONSTANT R3, desc[UR4][R2.64] ;  /* 0x0000000402037981 */ /* 0x000f28000c1e9900 */
[----:B------:R-:W4:Y:S01]  /*08c0*/  LDG.E.CONSTANT R7, desc[UR4][R6.64] ;  /* 0x0000000406077981 */ /* 0x000f22000c1e9900 */
[----:B-----5:R-:W-:Y:S01]  /*08d0*/  FADD R14, -R13, R0 ;  /* 0x000000000d0e7221 */ /* 0x020fe20000000100 */
[----:B------:R-:W-:Y:S01]  /*08e0*/  FADD R21, -R15, R10 ;  /* 0x0000000a0f157221 */ /* 0x000fe20000000100 */
[----:B0-----:R-:W-:Y:S01]  /*08f0*/  MOV R9, RZ ;  /* 0x000000ff00097202 */ /* 0x001fe20000000f00 */
[----:B--2---:R-:W-:Y:S01]  /*0900*/  FADD R17, R13, -R4 ;  /* 0x800000040d117221 */ /* 0x004fe20000000000 */
[----:B---3--:R-:W-:Y:S01]  /*0910*/  FADD R16, R15, -R8 ;  /* 0x800000080f107221 */ /* 0x008fe20000000000 */
[----:B----4-:R-:W-:Y:S01]  /*0920*/  FADD R19, -R0, R3 ;  /* 0x0000000300137221 */ /* 0x010fe20000000100 */
[----:B------:R-:W-:Y:S01]  /*0930*/  FADD R18, -R10, R7 ;  /* 0x000000070a127221 */ /* 0x000fe20000000100 */
[----:B------:R-:W-:-:S02]  /*0940*/  FMUL R12, R17, R14 ;  /* 0x0000000e110c7220 */ /* 0x000fc40000400000 */
[----:B------:R-:W-:Y:S01]  /*0950*/  FMUL R4, R14, R19 ;  /* 0x000000130e047220 */ /* 0x000fe20000400000 */
[----:B------:R-:W-:Y:S01]  /*0960*/  FMUL R2, R16, R21 ;  /* 0x0000001510027220 */ /* 0x000fe20000400000 */
[----:B------:R-:W-:Y:S01]  /*0970*/  FMUL R3, R21, R18 ;  /* 0x0000001215037220 */ /* 0x000fe20000400000 */
[----:B------:R-:W-:Y:S02]  /*0980*/  FSETP.GTU.AND P0, PT, R12, RZ, PT ;  /* 0x000000ff0c00720b */ /* 0x000fe40003f0c000 */
[----:B------:R-:W-:Y:S02]  /*0990*/  FSETP.GTU.AND P1, PT, R4, RZ, PT ;  /* 0x000000ff0400720b */ /* 0x000fe40003f2c000 */
[----:B------:R-:W-:Y:S02]  /*09a0*/  FSETP.GTU.AND P2, PT, R2, RZ, PT ;  /* 0x000000ff0200720b */ /* 0x000fe40003f4c000 */
[----:B------:R-:W-:-:S07]  /*09b0*/  FSETP.GTU.AND P3, PT, R3, RZ, PT ;  /* 0x000000ff0300720b */ /* 0x000fce0003f6c000 */
[----:B------:R-:W-:Y:S02]  /*09c0*/  @P0 FMNMX R2, |R17|, |R14|, PT ;  /* 0x4000000e11020209 */ /* 0x000fe40003800200 */
[----:B------:R-:W-:Y:S02]  /*09d0*/  @P1 FMNMX R4, |R14|, |R19|, PT ;  /* 0x400000130e041209 */ /* 0x000fe40003800200 */
[----:B------:R-:W-:Y:S02]  /*09e0*/  @P2 FMNMX R5, |R16|, |R21|, PT ;  /* 0x4000001510052209 */ /* 0x000fe40003800200 */
[----:B------:R-:W-:Y:S02]  /*09f0*/  @P3 FMNMX R6, |R21|, |R18|, PT ;  /* 0x4000001215063209 */ /* 0x000fe40003800200 */
[----:B------:R-:W-:Y:S02]  /*0a00*/  @P0 LOP3.LUT R3, R2, 0x80000000, R17, 0xb8, !PT ;  /* 0x8000000002030812 */ /* 0x000fe400078eb811 */
[----:B------:R-:W-:-:S02]  /*0a10*/  @P1 LOP3.LUT R4, R4, 0x80000000, R19, 0xb8, !PT ;  /* 0x8000000004041812 */ /* 0x000fc400078eb813 */
[----:B------:R-:W-:Y:S02]  /*0a20*/  @P2 LOP3.LUT R7, R5, 0x80000000, R16, 0xb8, !PT ;  /* 0x8000000005072812 */ /* 0x000fe400078eb810 */
[----:B------:R-:W-:Y:S02]  /*0a30*/  @P3 LOP3.LUT R8, R6, 0x80000000, R18, 0xb8, !PT ;  /* 0x8000000006083812 */ /* 0x000fe400078eb812 */
[----:B------:R-:W-:Y:S01]  /*0a40*/  MOV R2, RZ ;  /* 0x000000ff00027202 */ /* 0x000fe20000000f00 */
[----:B------:R-:W-:Y:S01]  /*0a50*/  @P0 FMUL R2, R3, 0.5 ;  /* 0x3f00000003020820 */ /* 0x000fe20000400000 */
[----:B------:R-:W-:Y:S01]  /*0a60*/  MOV R5, RZ ;  /* 0x000000ff00057202 */ /* 0x000fe20000000f00 */
[----:B------:R-:W-:Y:S01]  /*0a70*/  @P1 FMUL R5, R4, 0.5 ;  /* 0x3f00000004051820 */ /* 0x000fe20000400000 */
[----:B------:R-:W-:Y:S01]  /*0a80*/  MOV R6, RZ ;  /* 0x000000ff00067202 */ /* 0x000fe20000000f00 */
[----:B------:R-:W-:Y:S01]  /*0a90*/  @P2 FMUL R6, R7, 0.5 ;  /* 0x3f00000007062820 */ /* 0x000fe20000400000 */
[----:B------:R-:W-:Y:S01]  /*0aa0*/  @P3 FMUL R9, R8, 0.5 ;  /* 0x3f00000008093820 */ /* 0x000fe20000400000 */
[----:B------:R-:W-:Y:S01]  /*0ab0*/  FADD R13, R13, R2 ;  /* 0x000000020d0d7221 */ /* 0x000fe20000000000 */
[----:B------:R-:W-:Y:S01]  /*0ac0*/  FADD R0, R0, -R5 ;  /* 0x8000000500007221 */ /* 0x000fe20000000000 */
[----:B------:R-:W-:Y:S01]  /*0ad0*/  FADD R15, R15, R6 ;  /* 0x000000060f0f7221 */ /* 0x000fe20000000000 */
[----:B------:R-:W-:-:S07]  /*0ae0*/  FADD R10, R10, -R9 ;  /* 0x800000090a0a7221 */ /* 0x000fce0000000000 */
.L_x_47:
[----:B-----5:R-:W-:Y:S01]  /*0af0*/  FMUL R2, |R13|, 1.4426950216293334961 ;  /* 0x3fb8aa3b0d027820 */ /* 0x020fe20000400200 */
[C---:B------:R-:W-:Y:S01]  /*0b00*/  FMUL R5, |R15|.reuse, 1.4426950216293334961 ;  /* 0x3fb8aa3b0f057820 */ /* 0x040fe20000400200 */
[----:B------:R-:W-:Y:S01]  /*0b10*/  FMUL R6, |R0|, 1.4426950216293334961 ;  /* 0x3fb8aa3b00067820 */ /* 0x000fe20000400200 */
[----:B------:R-:W-:Y:S01]  /*0b20*/  MOV R17, 0x42fc0000 ;  /* 0x42fc000000117802 */ /* 0x000fe20000000f00 */
[----:B------:R-:W-:Y:S01]  /*0b30*/  FMUL R8, |R10|, 1.4426950216293334961 ;  /* 0x3fb8aa3b0a087820 */ /* 0x000fe20000400200 */
[----:B------:R-:W-:Y:S01]  /*0b40*/  FMUL R16, R0, R0 ;  /* 0x0000000000107220 */ /* 0x000fe20000400000 */
[----:B------:R-:W0:Y:S01]  /*0b50*/  FRND.TRUNC R2, R2 ;  /* 0x0000000200027307 */ /* 0x000e22000020d000 */
[C---:B------:R-:W-:Y:S01]  /*0b60*/  FMUL R18, R15.reuse, R15 ;  /* 0x0000000f0f127220 */ /* 0x040fe20000400000 */
[----:B------:R-:W1:Y:S01]  /*0b70*/  LDCU UR6, c[0x0][0x3a8] ;  /* 0x00007500ff0677ac */ /* 0x000e620008000800 */
[----:B------:R-:W-:Y:S02]  /*0b80*/  FSETP.GE.AND P1, PT, |R15|, 1, PT ;  /* 0x3f8000000f00780b */ /* 0x000fe40003f26200 */
[----:B------:R-:W-:-:S02]  /*0b90*/  FSETP.GE.AND P3, PT, |R10|, 1, PT ;  /* 0x3f8000000a00780b */ /* 0x000fc40003f66200 */
[----:B------:R-:W-:Y:S01]  /*0ba0*/  FSETP.GE.AND P2, PT, |R0|, 1, PT ;  /* 0x3f8000000000780b */ /* 0x000fe20003f46200 */
[----:B------:R-:W2:Y:S01]  /*0bb0*/  FRND.TRUNC R5, R5 ;  /* 0x0000000500057307 */ /* 0x000ea2000020d000 */
[----:B0-----:R-:W-:-:S07]  /*0bc0*/  FSETP.GT.AND P0, PT, |R2|, 126, PT ;  /* 0x42fc00000200780b */ /* 0x001fce0003f04200 */
[----:B------:R-:W0:Y:S01]  /*0bd0*/  FRND.TRUNC R6, R6 ;  /* 0x0000000600067307 */ /* 0x000e22000020d000 */
[----:B------:R-:W-:-:S04]  /*0be0*/  LOP3.LUT R3, R17, 0x80000000, R2, 0xb8, !PT ;  /* 0x8000000011037812 */ /* 0x000fc800078eb802 */
[----:B------:R-:W-:Y:S02]  /*0bf0*/  FSEL R4, R3, R2, P0 ;  /* 0x0000000203047208 */ /* 0x000fe40000000000 */
[----:B--2---:R-:W-:Y:S01]  /*0c00*/  FSETP.GT.AND P0, PT, |R5|, 126, PT ;  /* 0x42fc00000500780b */ /* 0x004fe20003f04200 */
[----:B------:R-:W2:Y:S01]  /*0c10*/  FRND.TRUNC R8, R8 ;  /* 0x0000000800087307 */ /* 0x000ea2000020d000 */
[----:B------:R-:W-:Y:S01]  /*0c20*/  LOP3.LUT R2, R17, 0x80000000, R5, 0xb8, !PT ;  /* 0x8000000011027812 */ /* 0x000fe200078eb805 */
[----:B------:R-:W-:-:S03]  /*0c30*/  FFMA R3, R4, -0.69314718246459960938, |R13| ;  /* 0xbf31721804037823 */ /* 0x000fc6000000040d */
[----:B------:R-:W-:Y:S01]  /*0c40*/  FSEL R2, R2, R5, P0 ;  /* 0x0000000502027208 */ /* 0x000fe20000000000 */
[----:B------:R-:W-:Y:S01]  /*0c50*/  FFMA R5, R4, 1.9046542121259335545e-09, R3 ;  /* 0x3102e30804057823 */ /* 0x000fe20000000003 */
[----:B0-----:R-:W-:Y:S01]  /*0c60*/  FSETP.GT.AND P0, PT, |R6|, 126, PT ;  /* 0x42fc00000600780b */ /* 0x001fe20003f04200 */
[----:B------:R-:W-:Y:S01]  /*0c70*/  FADD R4, R4, 12583037 ;  /* 0x4b40007d04047421 */ /* 0x000fe20000000000 */
[----:B------:R-:W-:Y:S01]  /*0c80*/  LOP3.LUT R7, R17, 0x80000000, R6, 0xb8, !PT ;  /* 0x8000000011077812 */ /* 0x000fe200078eb806 */
[----:B------:R-:W-:-:S03]  /*0c90*/  FMUL R5, R5, 1.4426950216293334961 ;  /* 0x3fb8aa3b05057820 */ /* 0x000fc60000400000 */
[----:B------:R-:W-:Y:S01]  /*0ca0*/  FSEL R3, R7, R6, P0 ;  /* 0x0000000607037208 */ /* 0x000fe20000000000 */
[----:B------:R-:W-:Y:S01]  /*0cb0*/  FFMA R7, R2, -0.69314718246459960938, |R15| ;  /* 0xbf31721802077823 */ /* 0x000fe2000000040f */
[----:B--2---:R-:W-:Y:S01]  /*0cc0*/  LOP3.LUT R17, R17, 0x80000000, R8, 0xb8, !PT ;  /* 0x8000000011117812 */ /* 0x004fe200078eb808 */
[----:B------:R-:W0:Y:S01]  /*0cd0*/  MUFU.EX2 R5, R5 ;  /* 0x0000000500057308 */ /* 0x000e220000000800 */
[----:B------:R-:W-:Y:S01]  /*0ce0*/  FSETP.GT.AND P0, PT, |R8|, 126, PT ;  /* 0x42fc00000800780b */ /* 0x000fe20003f04200 */
[----:B------:R-:W-:Y:S01]  /*0cf0*/  FFMA R7, R2, 1.9046542121259335545e-09, R7 ;  /* 0x3102e30802077823 */ /* 0x000fe20000000007 */
[----:B------:R-:W-:Y:S01]  /*0d00*/  FFMA R6, R3, -0.69314718246459960938, |R0| ;  /* 0xbf31721803067823 */ /* 0x000fe20000000400 */
[----:B------:R-:W-:Y:S02]  /*0d10*/  SHF.L.U32 R4, R4, 0x17, RZ ;  /* 0x0000001704047819 */ /* 0x000fe400000006ff */
[----:B------:R-:W-:Y:S01]  /*0d20*/  FSEL R17, R17, R8, P0 ;  /* 0x0000000811117208 */ /* 0x000fe20000000000 */
[----:B------:R-:W-:Y:S01]  /*0d30*/  FMUL R7, R7, 1.4426950216293334961 ;  /* 0x3fb8aa3b07077820 */ /* 0x000fe20000400000 */
[----:B------:R-:W-:Y:S01]  /*0d40*/  FFMA R6, R3, 1.9046542121259335545e-09, R6 ;  /* 0x3102e30803067823 */ /* 0x000fe20000000006 */
[----:B------:R-:W-:-:S02]  /*0d50*/  FSETP.GE.AND P0, PT, |R13|, 1, PT ;  /* 0x3f8000000d00780b */ /* 0x000fc40003f06200 */
[C---:B------:R-:W-:Y:S01]  /*0d60*/  FFMA R8, R17.reuse, -0.69314718246459960938, |R10| ;  /* 0xbf31721811087823 */ /* 0x040fe2000000040a */
[----:B------:R-:W-:Y:S01]  /*0d70*/  FMUL R12, R6, 1.4426950216293334961 ;  /* 0x3fb8aa3b060c7820 */ /* 0x000fe20000400000 */
[----:B------:R-:W2:Y:S01]  /*0d80*/  MUFU.EX2 R7, R7 ;  /* 0x0000000700077308 */ /* 0x000ea20000000800 */
[----:B------:R-:W-:Y:S01]  /*0d90*/  FADD R6, R2, 12583037 ;  /* 0x4b40007d02067421 */ /* 0x000fe20000000000 */
[----:B------:R-:W-:Y:S01]  /*0da0*/  FFMA R8, R17, 1.9046542121259335545e-09, R8 ;  /* 0x3102e30811087823 */ /* 0x000fe20000000008 */
[----:B0-----:R-:W-:Y:S01]  /*0db0*/  FMUL R2, R4, R5 ;  /* 0x0000000504027220 */ /* 0x001fe20000400000 */
[----:B------:R-:W-:Y:S02]  /*0dc0*/  FADD R4, R3, 12583037 ;  /* 0x4b40007d03047421 */ /* 0x000fe40000000000 */
[----:B------:R-:W-:Y:S01]  /*0dd0*/  FMUL R8, R8, 1.4426950216293334961 ;  /* 0x3fb8aa3b08087820 */ /* 0x000fe20000400000 */
[----:B------:R-:W-:Y:S01]  /*0de0*/  SHF.L.U32 R6, R6, 0x17, RZ ;  /* 0x0000001706067819 */ /* 0x000fe200000006ff */
[----:B------:R0:W3:Y:S01]  /*0df0*/  MUFU.EX2 R19, R12 ;  /* 0x0000000c00137308 */ /* 0x0000e20000000800 */
[----:B------:R-:W-:-:S07]  /*0e00*/  SHF.L.U32 R4, R4, 0x17, RZ ;  /* 0x0000001704047819 */ /* 0x000fce00000006ff */
[----:B------:R-:W4:Y:S01]  /*0e10*/  MUFU.EX2 R8, R8 ;  /* 0x0000000800087308 */ /* 0x000f220000000800 */
[----:B--2---:R-:W-:Y:S01]  /*0e20*/  FMUL R3, R6, R7 ;  /* 0x0000000706037220 */ /* 0x004fe20000400000 */
[----:B------:R-:W-:Y:S01]  /*0e30*/  FADD R6, R17, 12583037 ;  /* 0x4b40007d11067421 */ /* 0x000fe20000000000 */
[----:B------:R-:W-:Y:S01]  /*0e40*/  MOV R7, 0x363d0ada ;  /* 0x363d0ada00077802 */ /* 0x000fe20000000f00 */
[----:B0-----:R-:W-:-:S03]  /*0e50*/  FMUL R12, R13, R13 ;  /* 0x0000000d0d0c7220 */ /* 0x001fc60000400000 */
[----:B------:R-:W-:Y:S01]  /*0e60*/  SHF.L.U32 R21, R6, 0x17, RZ ;  /* 0x0000001706157819 */ /* 0x000fe200000006ff */
[----:B------:R-:W0:Y:S01]  /*0e70*/  MUFU.RCP R9, R2 ;  /* 0x0000000200097308 */ /* 0x000e220000001000 */
[-C--:B------:R-:W-:Y:S01]  /*0e80*/  FFMA R17, R12, R7.reuse, 0.00019836159481201320887 ;  /* 0x394fff490c117423 */ /* 0x080fe20000000007 */
[----:B------:R-:W-:Y:S01]  /*0e90*/  FFMA R23, R16, R7, 0.00019836159481201320887 ;  /* 0x394fff4910177423 */ /* 0x000fe20000000007 */
[----:B---3--:R-:W-:Y:S01]  /*0ea0*/  FMUL R4, R4, R19 ;  /* 0x0000001304047220 */ /* 0x008fe20000400000 */
[----:B------:R-:W-:Y:S01]  /*0eb0*/  FFMA R19, R18, R7, 0.00019836159481201320887 ;  /* 0x394fff4912137423 */ /* 0x000fe20000000007 */
[----:B------:R-:W-:Y:S01]  /*0ec0*/  FFMA R17, R12, R17, 0.0083333496004343032837 ;  /* 0x3c08889a0c117423 */ /* 0x000fe20000000011 */
[----:B------:R-:W-:Y:S02]  /*0ed0*/  FFMA R23, R16, R23, 0.0083333496004343032837 ;  /* 0x3c08889a10177423 */ /* 0x000fe40000000017 */
[----:B------:R-:W2:Y:S01]  /*0ee0*/  MUFU.RCP R5, R3 ;  /* 0x0000000300057308 */ /* 0x000ea20000001000 */
[----:B----4-:R-:W-:Y:S01]  /*0ef0*/  FMUL R8, R21, R8 ;  /* 0x0000000815087220 */ /* 0x010fe20000400000 */
[----:B------:R-:W-:Y:S01]  /*0f00*/  FFMA R21, R18, R19, 0.0083333496004343032837 ;  /* 0x3c08889a12157423 */ /* 0x000fe20000000013 */
[----:B------:R-:W-:Y:S01]  /*0f10*/  FFMA R19, R12, R17, 0.16666667163372039795 ;  /* 0x3e2aaaab0c137423 */ /* 0x000fe20000000011 */
[----:B------:R-:W-:-:S02]  /*0f20*/  FFMA R23, R16, R23, 0.16666667163372039795 ;  /* 0x3e2aaaab10177423 */ /* 0x000fc40000000017 */
[----:B------:R-:W-:Y:S01]  /*0f30*/  FFMA R21, R18, R21, 0.16666667163372039795 ;  /* 0x3e2aaaab12157423 */ /* 0x000fe20000000015 */
[----:B------:R-:W-:Y:S01]  /*0f40*/  FMUL R12, R12, R19 ;  /* 0x000000130c0c7220 */ /* 0x000fe20000400000 */
[----:B------:R-:W3:Y:S01]  /*0f50*/  MUFU.RCP R6, R4 ;  /* 0x0000000400067308 */ /* 0x000ee20000001000 */
[----:B0-----:R-:W-:Y:S01]  /*0f60*/  FMUL.FTZ R17, R9, -0.125 ;  /* 0xbe00000009117820 */ /* 0x001fe20000410000 */
[----:B------:R-:W-:Y:S01]  /*0f70*/  FMUL R9, R16, R23 ;  /* 0x0000001710097220 */ /* 0x000fe20000400000 */
[----:B------:R-:W-:Y:S02]  /*0f80*/  FMUL R18, R18, R21 ;  /* 0x0000001512127220 */ /* 0x000fe40000400000 */
[----:B------:R-:W-:Y:S01]  /*0f90*/  FFMA R16, R2, 2, R17 ;  /* 0x4000000002107823 */ /* 0x000fe20000000011 */
[----:B------:R-:W-:Y:S02]  /*0fa0*/  FMUL R2, R10, R10 ;  /* 0x0000000a0a027220 */ /* 0x000fe40000400000 */
[----:B------:R-:W0:Y:S01]  /*0fb0*/  MUFU.RCP R14, R8 ;  /* 0x00000008000e7308 */ /* 0x000e220000001000 */
[----:B--2---:R-:W-:Y:S01]  /*0fc0*/  FMUL.FTZ R20, R5, -0.125 ;  /* 0xbe00000005147820 */ /* 0x004fe20000410000 */
[----:B------:R-:W-:Y:S01]  /*0fd0*/  FFMA R17, R2, R7, 0.00019836159481201320887 ;  /* 0x394fff4902117423 */ /* 0x000fe20000000007 */
[--C-:B------:R-:W-:Y:S01]  /*0fe0*/  LOP3.LUT R16, R16, 0x80000000, R13.reuse, 0xb8, !PT ;  /* 0x8000000010107812 */ /* 0x100fe200078eb80d */
[----:B------:R-:W-:Y:S01]  /*0ff0*/  @!P0 FFMA R16, R12, R13, R13 ;  /* 0x0000000d0c108223 */ /* 0x000fe2000000000d */
[----:B------:R-:W-:Y:S01]  /*1000*/  FFMA R20, R3, 2, R20 ;  /* 0x4000000003147823 */ /* 0x000fe20000000014 */
[----:B------:R-:W-:-:S02]  /*1010*/  FFMA R17, R2, R17, 0.0083333496004343032837 ;  /* 0x3c08889a02117423 */ /* 0x000fc40000000011 */
[----:B-1----:R-:W-:Y:S01]  /*1020*/  FMUL R16, R16, UR6 ;  /* 0x0000000610107c20 */ /* 0x002fe20008400000 */
[----:B---3--:R-:W-:Y:S01]  /*1030*/  FMUL.FTZ R5, R6, -0.125 ;  /* 0xbe00000006057820 */ /* 0x008fe20000410000 */
[----:B------:R-:W-:Y:S01]  /*1040*/  FFMA R17, R2, R17, 0.16666667163372039795 ;  /* 0x3e2aaaab02117423 */ /* 0x000fe20000000011 */
[--C-:B------:R-:W-:Y:S01]  /*1050*/  LOP3.LUT R20, R20, 0x80000000, R15.reuse, 0xb8, !PT ;  /* 0x8000000014147812 */ /* 0x100fe200078eb80f */
[----:B------:R-:W-:Y:S01]  /*1060*/  @!P1 FFMA R20, R18, R15, R15 ;  /* 0x0000000f12149223 */ /* 0x000fe2000000000f */
[----:B------:R-:W-:Y:S01]  /*1070*/  FFMA R5, R4, 2, R5 ;  /* 0x4000000004057823 */ /* 0x000fe20000000005 */
[----:B------:R-:W-:Y:S02]  /*1080*/  FMUL R17, R2, R17 ;  /* 0x0000001102117220 */ /* 0x000fe40000400000 */
[----:B------:R-:W1:Y:S01]  /*1090*/  LDC.64 R2, c[0x0][0x398] ;  /* 0x0000e600ff027b82 */ /* 0x000e620000000a00 */
[----:B0-----:R-:W-:Y:S01]  /*10a0*/  FMUL.FTZ R7, R14, -0.125 ;  /* 0xbe0000000e077820 */ /* 0x001fe20000410000 */
[--C-:B------:R-:W-:Y:S01]  /*10b0*/  LOP3.LUT R6, R5, 0x80000000, R0.reuse, 0xb8, !PT ;  /* 0x8000000005067812 */ /* 0x100fe200078eb800 */
[----:B------:R-:W-:-:S02]  /*10c0*/  @!P2 FFMA R6, R9, R0, R0 ;  /* 0x000000000906a223 */ /* 0x000fc40000000000 */
[----:B------:R-:W-:Y:S02]  /*10d0*/  FFMA R7, R8, 2, R7 ;  /* 0x4000000008077823 */ /* 0x000fe40000000007 */
[----:B------:R-:W-:Y:S01]  /*10e0*/  FMUL R9, R6, UR6 ;  /* 0x0000000606097c20 */ /* 0x000fe20008400000 */
[----:B------:R-:W0:Y:S02]  /*10f0*/  LDC.64 R4, c[0x0][0x390] ;  /* 0x0000e400ff047b82 */ /* 0x000e240000000a00 */
[--C-:B------:R-:W-:Y:S01]  /*1100*/  LOP3.LUT R8, R7, 0x80000000, R10.reuse, 0xb8, !PT ;  /* 0x8000000007087812 */ /* 0x100fe200078eb80a */
[----:B------:R-:W-:Y:S01]  /*1110*/  @!P3 FFMA R8, R17, R10, R10 ;  /* 0x0000000a1108b223 */ /* 0x000fe2000000000a */
[----:B------:R-:W-:-:S03]  /*1120*/  FMUL R7, R20, UR6 ;  /* 0x0000000614077c20 */ /* 0x000fc60008400000 */
[----:B------:R-:W-:Y:S01]  /*1130*/  FMUL R8, R8, UR6 ;  /* 0x0000000608087c20 */ /* 0x000fe20008400000 */
[----:B------:R-:W-:-:S03]  /*1140*/  FMUL R0, R7, 0.5 ;  /* 0x3f00000007007820 */ /* 0x000fc60000400000 */
[----:B------:R-:W-:Y:S01]  /*1150*/  FMUL R15, R8, 0.5 ;  /* 0x3f000000080f7820 */ /* 0x000fe20000400000 */
[-C--:B------:R-:W-:Y:S01]  /*1160*/  FMNMX R10, |R7|, |R8|.reuse, !PT ;  /* 0x40000008070a7209 */ /* 0x080fe20007800200 */
[----:B------:R-:W-:Y:S01]  /*1170*/  FMUL R13, R9, R8 ;  /* 0x00000008090d7220 */ /* 0x000fe20000400000 */
[----:B------:R-:W-:Y:S01]  /*1180*/  FADD R9, -R16, R9 ;  /* 0x0000000910097221 */ /* 0x000fe20000000100 */
[----:B------:R-:W-:Y:S01]  /*1190*/  FMUL R6, R8, R15 ;  /* 0x0000000f08067220 */ /* 0x000fe20000400000 */
[C---:B------:R-:W-:Y:S01]  /*11a0*/  FADD R15, -R7.reuse, R8 ;  /* 0x00000008070f7221 */ /* 0x040fe20000000100 */
[----:B------:R-:W-:Y:S01]  /*11b0*/  FMUL R10, R10, 0.5 ;  /* 0x3f0000000a0a7820 */ /* 0x000fe20000400000 */
[----:B------:R-:W-:Y:S01]  /*11c0*/  FFMA R13, R16, R7, R13 ;  /* 0x00000007100d7223 */ /* 0x000fe2000000000d */
[----:B------:R-:W-:Y:S01]  /*11d0*/  FFMA R6, R7, R0, R6 ;  /* 0x0000000007067223 */ /* 0x000fe20000000006 */
[----:B-1----:R-:W-:-:S04]  /*11e0*/  IMAD.WIDE R2, R11, 0x4, R2 ;  /* 0x000000040b027825 */ /* 0x002fc800078e0202 */
[C---:B------:R-:W-:Y:S01]  /*11f0*/  FMUL R0, R10.reuse, R9 ;  /* 0x000000090a007220 */ /* 0x040fe20000400000 */
[----:B------:R-:W-:Y:S01]  /*1200*/  FMUL R15, R10, R15 ;  /* 0x0000000f0a0f7220 */ /* 0x000fe20000400000 */
[----:B0-----:R-:W-:-:S04]  /*1210*/  IMAD.WIDE R4, R11, 0x4, R4 ;  /* 0x000000040b047825 */ /* 0x001fc800078e0204 */
[----:B------:R-:W-:Y:S01]  /*1220*/  FFMA R13, R13, 0.5, -R0 ;  /* 0x3f0000000d0d7823 */ /* 0x000fe20000000800 */
[----:B------:R-:W-:-:S04]  /*1230*/  FFMA R15, R6, 0.5, -R15 ;  /* 0x3f000000060f7823 */ /* 0x000fc8000000080f */
[----:B------:R-:W-:Y:S04]  /*1240*/  STG.E desc[UR4][R4.64], R13 ;  /* 0x0000000d04007986 */ /* 0x000fe8000c101904 */
[----:B------:R-:W-:Y:S01]  /*1250*/  STG.E desc[UR4][R2.64], R15 ;  /* 0x0000000f02007986 */ /* 0x000fe2000c101904 */
[----:B------:R-:W-:Y:S05]  /*1260*/  EXIT ;  /* 0x000000000000794d */ /* 0x000fea0003800000 */
.L_x_48:
        /* <DEDUP_REMOVED lines=9> */
.L_x_62:


//--------------------- .text._Z13flux_x_kernelPKfS0_PfS1_iifi --------------------------
	.section	.text._Z13flux_x_kernelPKfS0_PfS1_iifi,"ax",@progbits
	.align	128
        .global         _Z13flux_x_kernelPKfS0_PfS1_iifi
        .type           _Z13flux_x_kernelPKfS0_PfS1_iifi,@function
        .size           _Z13flux_x_kernelPKfS0_PfS1_iifi,(.L_x_63 - _Z13flux_x_kernelPKfS0_PfS1_iifi)
        .other          _Z13flux_x_kernelPKfS0_PfS1_iifi,@"STO_CUDA_ENTRY STV_DEFAULT"
_Z13flux_x_kernelPKfS0_PfS1_iifi:
.text._Z13flux_x_kernelPKfS0_PfS1_iifi:
        /* <DEDUP_REMOVED lines=14> */
[----:B------:R-:W-:Y:S01]  /*00e0*/  IMAD.MOV.U32 R16, RZ, RZ, RZ ;  /* 0x000000ffff107224 */ /* 0x000fe200078e00ff */
[C---:B------:R-:W-:Y:S01]  /*00f0*/  IADD3 R0, PT, PT, R15.reuse, 0x1, RZ ;  /* 0x000000010f007810 */ /* 0x040fe20007ffe0ff */
[----:B------:R-:W0:Y:S01]  /*0100*/  LDCU.64 UR4, c[0x0][0x358] ;  /* 0x00006b00ff0477ac */ /* 0x000e220008000a00 */
[----:B------:R-:W1:Y:S01]  /*0110*/  I2F.RP R4, R14 ;  /* 0x0000000e00047306 */ /* 0x000e620000209400 */
[----:B------:R-:W-:Y:S02]  /*0120*/  IABS R9, R15 ;  /* 0x0000000f00097213 */ /* 0x000fe40000000000 */
[----:B------:R-:W-:Y:S01]  /*0130*/  IABS R6, R0 ;  /* 0x0000000000067213 */ /* 0x000fe20000000000 */
[----:B------:R-:W2:Y:S01]  /*0140*/  LDCU UR6, c[0x0][0x3ac] ;  /* 0x00007580ff0677ac */ /* 0x000ea20008000800 */
[----:B------:R-:W-:Y:S02]  /*0150*/  ISETP.GE.AND P1, PT, R0, RZ, PT ;  /* 0x000000ff0000720c */ /* 0x000fe40003f26270 */
[----:B------:R-:W-:-:S02]  /*0160*/  ISETP.GE.AND P5, PT, R15, RZ, PT ;  /* 0x000000ff0f00720c */ /* 0x000fc40003fa6270 */
[----:B------:R-:W-:Y:S01]  /*0170*/  ISETP.NE.U32.AND P4, PT, R3, RZ, PT ;  /* 0x000000ff0300720c */ /* 0x000fe20003f85070 */
[----:B-1----:R-:W1:Y:S02]  /*0180*/  MUFU.RCP R4, R4 ;  /* 0x0000000400047308 */ /* 0x002e640000001000 */
[----:B-1----:R-:W-:-:S06]  /*0190*/  IADD3 R17, PT, PT, R4, 0xffffffe, RZ ;  /* 0x0ffffffe04117810 */ /* 0x002fcc0007ffe0ff */
[----:B------:R-:W1:Y:S02]  /*01a0*/  F2I.FTZ.U32.TRUNC.NTZ R17, R17 ;  /* 0x0000001100117305 */ /* 0x000e64000021f000 */
[----:B-1----:R-:W-:-:S05]  /*01b0*/  IADD3 R5, PT, PT, RZ, -R17, RZ ;  /* 0x80000011ff057210 */ /* 0x002fca0007ffe0ff */
[----:B------:R-:W-:-:S04]  /*01c0*/  IMAD R5, R5, R14, RZ ;  /* 0x0000000e05057224 */ /* 0x000fc800078e02ff */
[----:B------:R-:W-:Y:S01]  /*01d0*/  IMAD.HI.U32 R16, R17, R5, R16 ;  /* 0x0000000511107227 */ /* 0x000fe200078e0010 */
[----:B------:R-:W-:Y:S02]  /*01e0*/  MOV R5, R6 ;  /* 0x0000000600057202 */ /* 0x000fe40000000f00 */
[----:B------:R-:W1:Y:S01]  /*01f0*/  I2F.U32.RP R6, R3 ;  /* 0x0000000300067306 */ /* 0x000e620000209000 */
[----:B------:R-:W-:Y:S02]  /*0200*/  LOP3.LUT R17, RZ, R2, RZ, 0x33, !PT ;  /* 0x00000002ff117212 */ /* 0x000fe400078e33ff */
[----:B------:R-:W-:-:S05]  /*0210*/  IMAD.HI.U32 R4, R16, R5, RZ ;  /* 0x0000000510047227 */ /* 0x000fca00078e00ff */
[----:B------:R-:W-:-:S05]  /*0220*/  IADD3 R4, PT, PT, -R4, RZ, RZ ;  /* 0x000000ff04047210 */ /* 0x000fca0007ffe1ff */
[C---:B------:R-:W-:Y:S01]  /*0230*/  IMAD R5, R14.reuse, R4, R5 ;  /* 0x000000040e057224 */ /* 0x040fe200078e0205 */
[----:B-1----:R-:W1:Y:S04]  /*0240*/  MUFU.RCP R6, R6 ;  /* 0x0000000600067308 */ /* 0x002e680000001000 */
[----:B------:R-:W-:-:S13]  /*0250*/  ISETP.GT.U32.AND P0, PT, R14, R5, PT ;  /* 0x000000050e00720c */ /* 0x000fda0003f04070 */
[----:B------:R-:W-:Y:S02]  /*0260*/  @!P0 IADD3 R5, PT, PT, R5, -R14, RZ ;  /* 0x8000000e05058210 */ /* 0x000fe40007ffe0ff */
[----:B-1----:R-:W-:Y:S02]  /*0270*/  IADD3 R4, PT, PT, R6, 0xffffffe, RZ ;  /* 0x0ffffffe06047810 */ /* 0x002fe40007ffe0ff */
[----:B------:R-:W-:-:S13]  /*0280*/  ISETP.GT.U32.AND P0, PT, R14, R5, PT ;  /* 0x000000050e00720c */ /* 0x000fda0003f04070 */
[----:B------:R-:W-:Y:S01]  /*0290*/  @!P0 IMAD.IADD R5, R5, 0x1, -R14 ;  /* 0x0000000105058824 */ /* 0x000fe200078e0a0e */
[----:B------:R-:W-:-:S04]  /*02a0*/  ISETP.NE.AND P0, PT, R2, RZ, PT ;  /* 0x000000ff0200720c */ /* 0x000fc80003f05270 */
[----:B------:R-:W-:Y:S02]  /*02b0*/  MOV R0, R5 ;  /* 0x0000000500007202 */ /* 0x000fe40000000f00 */
[----:B------:R1:W3:Y:S02]  /*02c0*/  F2I.FTZ.U32.TRUNC.NTZ R5, R4 ;  /* 0x0000000400057305 */ /* 0x0002e4000021f000 */
[----:B------:R-:W-:-:S04]  /*02d0*/  @!P1 IADD3 R0, PT, PT, -R0, RZ, RZ ;  /* 0x000000ff00009210 */ /* 0x000fc80007ffe1ff */
[----:B------:R-:W-:Y:S01]  /*02e0*/  SEL R0, R17, R0, !P0 ;  /* 0x0000000011007207 */ /* 0x000fe20004000000 */
[----:B-1----:R-:W-:-:S03]  /*02f0*/  HFMA2 R4, -RZ, RZ, 0, 0 ;  /* 0x00000000ff047431 */ /* 0x002fc600000001ff */
[----:B------:R-:W-:-:S04]  /*0300*/  SHF.R.S32.HI R7, RZ, 0x1f, R0 ;  /* 0x0000001fff077819 */ /* 0x000fc80000011400 */
[----:B------:R-:W-:-:S05]  /*0310*/  LOP3.LUT R7, R7, R2, RZ, 0xc0, !PT ;  /* 0x0000000207077212 */ /* 0x000fca00078ec0ff */
[----:B------:R-:W-:Y:S01]  /*0320*/  IMAD.IADD R8, R0, 0x1, R7 ;  /* 0x0000000100087824 */ /* 0x000fe200078e0207 */
[----:B---3--:R-:W-:-:S04]  /*0330*/  IADD3 R0, PT, PT, RZ, -R5, RZ ;  /* 0x80000005ff007210 */ /* 0x008fc80007ffe0ff */
[----:B------:R-:W-:Y:S01]  /*0340*/  IABS R11, R8 ;  /* 0x00000008000b7213 */ /* 0x000fe20000000000 */
[----:B------:R-:W-:Y:S01]  /*0350*/  IMAD R7, R0, R3, RZ ;  /* 0x0000000300077224 */ /* 0x000fe200078e02ff */
[----:B------:R-:W-:Y:S01]  /*0360*/  ISETP.GE.AND P6, PT, R8, RZ, PT ;  /* 0x000000ff0800720c */ /* 0x000fe20003fc6270 */
[----:B------:R-:W-:-:S04]  /*0370*/  IMAD.HI.U32 R0, R16, R9, RZ ;  /* 0x0000000910007227 */ /* 0x000fc800078e00ff */
[----:B------:R-:W-:Y:S01]  /*0380*/  IMAD.HI.U32 R6, R16, R11, RZ ;  /* 0x0000000b10067227 */ /* 0x000fe200078e00ff */
[----:B------:R-:W-:-:S03]  /*0390*/  IADD3 R0, PT, PT, -R0, RZ, RZ ;  /* 0x000000ff00007210 */ /* 0x000fc60007ffe1ff */
[----:B------:R-:W-:-:S04]  /*03a0*/  IMAD.HI.U32 R5, R5, R7, R4 ;  /* 0x0000000705057227 */ /* 0x000fc800078e0004 */
[----:B------:R-:W-:Y:S02]  /*03b0*/  IMAD.MOV R6, RZ, RZ, -R6 ;  /* 0x000000ffff067224 */ /* 0x000fe400078e0a06 */
[C---:B------:R-:W-:Y:S02]  /*03c0*/  IMAD R7, R14.reuse, R0, R9 ;  /* 0x000000000e077224 */ /* 0x040fe400078e0209 */
[C---:B------:R-:W-:Y:S02]  /*03d0*/  IMAD R9, R14.reuse, R6, R11 ;  /* 0x000000060e097224 */ /* 0x040fe400078e020b */
[----:B------:R-:W-:Y:S01]  /*03e0*/  IMAD.HI.U32 R5, R5, R18, RZ ;  /* 0x0000001205057227 */ /* 0x000fe200078e00ff */
[C---:B------:R-:W-:Y:S02]  /*03f0*/  ISETP.GT.U32.AND P1, PT, R14.reuse, R7, PT ;  /* 0x000000070e00720c */ /* 0x040fe40003f24070 */
[----:B------:R-:W-:Y:S02]  /*0400*/  ISETP.GT.U32.AND P2, PT, R14, R9, PT ;  /* 0x000000090e00720c */ /* 0x000fe40003f44070 */
[----:B------:R-:W-:-:S05]  /*0410*/  IADD3 R5, PT, PT, -R5, RZ, RZ ;  /* 0x000000ff05057210 */ /* 0x000fca0007ffe1ff */
[----:B------:R-:W-:Y:S02]  /*0420*/  IMAD R18, R3, R5, R18 ;  /* 0x0000000503127224 */ /* 0x000fe400078e0212 */
[----:B------:R-:W1:Y:S02]  /*0430*/  LDC.64 R4, c[0x0][0x380] ;  /* 0x0000e000ff047b82 */ /* 0x000e640000000a00 */
[-C--:B------:R-:W-:Y:S02]  /*0440*/  @!P1 IADD3 R7, PT, PT, R7, -R14.reuse, RZ ;  /* 0x8000000e07079210 */ /* 0x080fe40007ffe0ff */
[----:B------:R-:W-:Y:S02]  /*0450*/  ISETP.GE.U32.AND P3, PT, R18, R3, PT ;  /* 0x000000031200720c */ /* 0x000fe40003f66070 */
[----:B------:R-:W-:Y:S02]  /*0460*/  @!P2 IADD3 R9, PT, PT, R9, -R14, RZ ;  /* 0x8000000e0909a210 */ /* 0x000fe40007ffe0ff */
[----:B------:R-:W-:-:S02]  /*0470*/  ISETP.GT.U32.AND P1, PT, R14, R7, PT ;  /* 0x000000070e00720c */ /* 0x000fc40003f24070 */
[----:B------:R-:W-:-:S07]  /*0480*/  ISETP.GT.U32.AND P2, PT, R14, R9, PT ;  /* 0x000000090e00720c */ /* 0x000fce0003f44070 */
[----:B------:R-:W-:-:S04]  /*0490*/  @P3 IMAD.IADD R18, R18, 0x1, -R3 ;  /* 0x0000000112123824 */ /* 0x000fc800078e0a03 */
[-C--:B------:R-:W-:Y:S02]  /*04a0*/  @!P1 IADD3 R7, PT, PT, R7, -R14.reuse, RZ ;  /* 0x8000000e07079210 */ /* 0x080fe40007ffe0ff */
[----:B------:R-:W-:Y:S02]  /*04b0*/  ISETP.GE.U32.AND P3, PT, R18, R3, PT ;  /* 0x000000031200720c */ /* 0x000fe40003f66070 */
[----:B------:R-:W-:Y:S02]  /*04c0*/  @!P2 IADD3 R9, PT, PT, R9, -R14, RZ ;  /* 0x8000000e0909a210 */ /* 0x000fe40007ffe0ff */
[----:B------:R-:W-:Y:S02]  /*04d0*/  MOV R0, R7 ;  /* 0x0000000700007202 */ /* 0x000fe40000000f00 */
[----:B------:R-:W-:Y:S01]  /*04e0*/  MOV R8, R9 ;  /* 0x0000000900087202 */ /* 0x000fe20000000f00 */
[----:B------:R-:W3:Y:S02]  /*04f0*/  LDC.64 R6, c[0x0][0x388] ;  /* 0x0000e200ff067b82 */ /* 0x000ee40000000a00 */
[----:B------:R-:W-:Y:S01]  /*0500*/  @!P5 IMAD.MOV R0, RZ, RZ, -R0 ;  /* 0x000000ffff00d224 */ /* 0x000fe200078e0a00 */
[----:B------:R-:W-:-:S03]  /*0510*/  @!P6 IADD3 R8, PT, PT, -R8, RZ, RZ ;  /* 0x000000ff0808e210 */ /* 0x000fc60007ffe1ff */
[-C--:B------:R-:W-:Y:S02]  /*0520*/  @P3 IADD3 R18, PT, PT, R18, -R3.reuse, RZ ;  /* 0x8000000312123210 */ /* 0x080fe40007ffe0ff */
[C---:B------:R-:W-:Y:S02]  /*0530*/  SEL R11, R17.reuse, R8, !P0 ;  /* 0x00000008110b7207 */ /* 0x040fe40004000000 */
[----:B------:R-:W-:Y:S02]  /*0540*/  SEL R9, R17, R0, !P0 ;  /* 0x0000000011097207 */ /* 0x000fe40004000000 */
[----:B------:R-:W-:Y:S02]  /*0550*/  @!P4 LOP3.LUT R18, RZ, R3, RZ, 0x33, !PT ;  /* 0x00000003ff12c212 */ /* 0x000fe400078e33ff */
[----:B------:R-:W-:Y:S02]  /*0560*/  SHF.R.S32.HI R13, RZ, 0x1f, R11 ;  /* 0x0000001fff0d7819 */ /* 0x000fe4000001140b */
[----:B------:R-:W-:Y:S01]  /*0570*/  SHF.R.S32.HI R3, RZ, 0x1f, R9 ;  /* 0x0000001fff037819 */ /* 0x000fe20000011409 */
[CC--:B------:R-:W-:Y:S01]  /*0580*/  IMAD R8, R18.reuse, R2.reuse, R11 ;  /* 0x0000000212087224 */ /* 0x0c0fe200078e020b */
[-C--:B------:R-:W-:Y:S01]  /*0590*/  LOP3.LUT R13, R13, R2.reuse, RZ, 0xc0, !PT ;  /* 0x000000020d0d7212 */ /* 0x080fe200078ec0ff */
[-C--:B------:R-:W-:Y:S01]  /*05a0*/  IMAD R0, R18, R2.reuse, R9 ;  /* 0x0000000212007224 */ /* 0x080fe200078e0209 */
[----:B------:R-:W-:-:S02]  /*05b0*/  LOP3.LUT R3, R3, R2, RZ, 0xc0, !PT ;  /* 0x0000000203037212 */ /* 0x000fc400078ec0ff */
[----:B------:R-:W-:Y:S02]  /*05c0*/  IADD3 R9, PT, PT, R13, R8, RZ ;  /* 0x000000080d097210 */ /* 0x000fe40007ffe0ff */
[----:B------:R-:W-:-:S03]  /*05d0*/  IADD3 R3, PT, PT, R3, R0, RZ ;  /* 0x0000000003037210 */ /* 0x000fc60007ffe0ff */
[----:B-1----:R-:W-:-:S04]  /*05e0*/  IMAD.WIDE R20, R9, 0x4, R4 ;  /* 0x0000000409147825 */ /* 0x002fc800078e0204 */
[----:B---3--:R-:W-:Y:S01]  /*05f0*/  IMAD.WIDE R8, R9, 0x4, R6 ;  /* 0x0000000409087825 */ /* 0x008fe200078e0206 */
[----:B0-----:R0:W5:Y:S03]  /*0600*/  LDG.E.CONSTANT R11, desc[UR4][R20.64] ;  /* 0x00000004140b7981 */ /* 0x001166000c1e9900 */
[C---:B------:R-:W-:Y:S02]  /*0610*/  IMAD.WIDE R22, R3.reuse, 0x4, R4 ;  /* 0x0000000403167825 */ /* 0x040fe400078e0204 */
[----:B------:R0:W5:Y:S02]  /*0620*/  LDG.E.CONSTANT R9, desc[UR4][R8.64] ;  /* 0x0000000408097981 */ /* 0x000164000c1e9900 */
[----:B------:R-:W-:Y:S02]  /*0630*/  IMAD.WIDE R12, R3, 0x4, R6 ;  /* 0x00000004030c7825 */ /* 0x000fe400078e0206 */
[----:B------:R0:W5:Y:S04]  /*0640*/  LDG.E.CONSTANT R0, desc[UR4][R22.64] ;  /* 0x0000000416007981 */ /* 0x000168000c1e9900 */
[----:B------:R0:W5:Y:S01]  /*0650*/  LDG.E.CONSTANT R10, desc[UR4][R12.64] ;  /* 0x000000040c0a7981 */ /* 0x000162000c1e9900 */
[----:B--2---:R-:W-:-:S09]  /*0660*/  UISETP.NE.AND UP0, UPT, UR6, URZ, UPT ;  /* 0x000000ff0600728c */ /* 0x004fd2000bf05270 */
[----:B0-----:R-:W-:Y:S05]  /*0670*/  BRA.U !UP0, `(.L_x_49) ;  /* 0x0000000508947547 */ /* 0x001fea000b800000 */
[C---:B------:R-:W-:Y:S01]  /*0680*/  VIADD R20, R15.reuse, 0xffffffff ;  /* 0xffffffff0f147836 */ /* 0x040fe20000000000 */
[----:B------:R-:W-:-:S04]  /*0690*/  IADD3 R15, PT, PT, R15, 0x2, RZ ;  /* 0x000000020f0f7810 */ /* 0x000fc80007ffe0ff */
[----:B------:R-:W-:Y:S02]  /*06a0*/  IABS R13, R20 ;  /* 0x00000014000d7213 */ /* 0x000fe40000000000 */
[----:B------:R-:W-:Y:S02]  /*06b0*/  IABS R19, R15 ;  /* 0x0000000f00137213 */ /* 0x000fe40000000000 */
[----:B------:R-:W-:Y:S01]  /*06c0*/  ISETP.GE.AND P4, PT, R15, RZ, PT ;  /* 0x000000ff0f00720c */ /* 0x000fe20003f86270 */
[----:B------:R-:W-:-:S04]  /*06d0*/  IMAD.HI.U32 R8, R16, R13, RZ ;  /* 0x0000000d10087227 */ /* 0x000fc800078e00ff */
[----:B------:R-:W-:Y:S01]  /*06e0*/  IMAD.HI.U32 R12, R16, R19, RZ ;  /* 0x00000013100c7227 */ /* 0x000fe200078e00ff */
[----:B------:R-:W-:-:S04]  /*06f0*/  IADD3 R8, PT, PT, -R8, RZ, RZ ;  /* 0x000000ff08087210 */ /* 0x000fc80007ffe1ff */
[----:B------:R-:W-:Y:S01]  /*0700*/  IADD3 R12, PT, PT, -R12, RZ, RZ ;  /* 0x000000ff0c0c7210 */ /* 0x000fe20007ffe1ff */
[----:B------:R-:W-:-:S04]  /*0710*/  IMAD R13, R14, R8, R13 ;  /* 0x000000080e0d7224 */ /* 0x000fc800078e020d */
[C---:B------:R-:W-:Y:S01]  /*0720*/  IMAD R19, R14.reuse, R12, R19 ;  /* 0x0000000c0e137224 */ /* 0x040fe200078e0213 */
[----:B------:R-:W-:-:S04]  /*0730*/  ISETP.GT.U32.AND P1, PT, R14, R13, PT ;  /* 0x0000000d0e00720c */ /* 0x000fc80003f24070 */
[----:B------:R-:W-:-:S09]  /*0740*/  ISETP.GT.U32.AND P2, PT, R14, R19, PT ;  /* 0x000000130e00720c */ /* 0x000fd20003f44070 */
[----:B------:R-:W-:-:S04]  /*0750*/  @!P1 IADD3 R13, PT, PT, R13, -R14, RZ ;  /* 0x8000000e0d0d9210 */ /* 0x000fc80007ffe0ff */
[----:B------:R-:W-:Y:S01]  /*0760*/  @!P2 IMAD.IADD R19, R19, 0x1, -R14 ;  /* 0x000000011313a824 */ /* 0x000fe200078e0a0e */
[----:B------:R-:W-:Y:S02]  /*0770*/  ISETP.GT.U32.AND P1, PT, R14, R13, PT ;  /* 0x0000000d0e00720c */ /* 0x000fe40003f24070 */
[----:B------:R-:W-:Y:S02]  /*0780*/  ISETP.GE.AND P2, PT, R20, RZ, PT ;  /* 0x000000ff1400720c */ /* 0x000fe40003f46270 */
[----:B------:R-:W-:-:S09]  /*0790*/  ISETP.GT.U32.AND P3, PT, R14, R19, PT ;  /* 0x000000130e00720c */ /* 0x000fd20003f64070 */
[----:B------:R-:W-:-:S04]  /*07a0*/  @!P1 IADD3 R13, PT, PT, R13, -R14, RZ ;  /* 0x8000000e0d0d9210 */ /* 0x000fc80007ffe0ff */
[----:B------:R-:W-:Y:S02]  /*07b0*/  @!P3 IADD3 R19, PT, PT, R19, -R14, RZ ;  /* 0x8000000e1313b210 */ /* 0x000fe40007ffe0ff */
[----:B------:R-:W-:Y:S02]  /*07c0*/  @!P2 IADD3 R13, PT, PT, -R13, RZ, RZ ;  /* 0x000000ff0d0da210 */ /* 0x000fe40007ffe1ff */
[----:B------:R-:W-:Y:S02]  /*07d0*/  @!P4 IADD3 R19, PT, PT, -R19, RZ, RZ ;  /* 0x000000ff1313c210 */ /* 0x000fe40007ffe1ff */
[C---:B------:R-:W-:Y:S02]  /*07e0*/  SEL R13, R17.reuse, R13, !P0 ;  /* 0x0000000d110d7207 */ /* 0x040fe40004000000 */
[----:B------:R-:W-:Y:S02]  /*07f0*/  SEL R19, R17, R19, !P0 ;  /* 0x0000001311137207 */ /* 0x000fe40004000000 */
[----:B------:R-:W-:-:S02]  /*0800*/  SHF.R.S32.HI R15, RZ, 0x1f, R13 ;  /* 0x0000001fff0f7819 */ /* 0x000fc4000001140d */
[----:B------:R-:W-:Y:S02]  /*0810*/  SHF.R.S32.HI R21, RZ, 0x1f, R19 ;  /* 0x0000001fff157819 */ /* 0x000fe40000011413 */
[-C--:B------:R-:W-:Y:S02]  /*0820*/  LOP3.LUT R8, R15, R2.reuse, RZ, 0xc0, !PT ;  /* 0x000000020f087212 */ /* 0x080fe400078ec0ff */
[----:B------:R-:W-:-:S03]  /*0830*/  LOP3.LUT R12, R21, R2, RZ, 0xc0, !PT ;  /* 0x00000002150c7212 */ /* 0x000fc600078ec0ff */
[----:B------:R-:W-:Y:S01]  /*0840*/  IMAD.IADD R20, R13, 0x1, R8 ;  /* 0x000000010d147824 */ /* 0x000fe200078e0208 */
[----:B------:R-:W-:-:S04]  /*0850*/  IADD3 R12, PT, PT, R19, R12, RZ ;  /* 0x0000000c130c7210 */ /* 0x000fc80007ffe0ff */
        /* <DEDUP_REMOVED lines=22> */
[--C-:B------:R-:W-:Y:S01]  /*09c0*/  SHF.R.S32.HI R15, RZ, 0x1f, R13.reuse ;  /* 0x0000001fff0f7819 */ /* 0x100fe2000001140d */
[CC--:B------:R-:W-:Y:S01]  /*09d0*/  IMAD R8, R18.reuse, R2.reuse, R13 ;  /* 0x0000000212087224 */ /* 0x0c0fe200078e020d */
[--C-:B------:R-:W-:Y:S01]  /*09e0*/  SHF.R.S32.HI R19, RZ, 0x1f, R17.reuse ;  /* 0x0000001fff137819 */ /* 0x100fe20000011411 */
[-C--:B------:R-:W-:Y:S01]  /*09f0*/  IMAD R18, R18, R2.reuse, R17 ;  /* 0x0000000212127224 */ /* 0x080fe200078e0211 */
[----:B------:R-:W-:-:S02]  /*0a00*/  LOP3.LUT R15, R15, R2, RZ, 0xc0, !PT ;  /* 0x000000020f0f7212 */ /* 0x000fc400078ec0ff */
[----:B------:R-:W-:-:S03]  /*0a10*/  LOP3.LUT R19, R19, R2, RZ, 0xc0, !PT ;  /* 0x0000000213137212 */ /* 0x000fc600078ec0ff */
[----:B------:R-:W-:Y:S01]  /*0a20*/  IMAD.IADD R15, R15, 0x1, R8 ;  /* 0x000000010f0f7824 */ /* 0x000fe200078e0208 */
[----:B------:R-:W-:-:S03]  /*0a30*/  IADD3 R19, PT, PT, R19, R18, RZ ;  /* 0x0000001213137210 */ /* 0x000fc60007ffe0ff */
[----:B------:R-:W-:-:S04]  /*0a40*/  IMAD.WIDE R12, R15, 0x4, R4 ;  /* 0x000000040f0c7825 */ /* 0x000fc800078e0204 */
[----:B------:R-:W-:Y:S02]  /*0a50*/  IMAD.WIDE R14, R15, 0x4, R6 ;  /* 0x000000040f0e7825 */ /* 0x000fe400078e0206 */
[----:B------:R0:W2:Y:S02]  /*0a60*/  LDG.E.CONSTANT R13, desc[UR4][R12.64] ;  /* 0x000000040c0d7981 */ /* 0x0000a4000c1e9900 */
[C---:B------:R-:W-:Y:S02]  /*0a70*/  IMAD.WIDE R4, R19.reuse, 0x4, R4 ;  /* 0x0000000413047825 */ /* 0x040fe400078e0204 */
[----:B------:R-:W3:Y:S02]  /*0a80*/  LDG.E.CONSTANT R15, desc[UR4][R14.64] ;  /* 0x000000040e0f7981 */ /* 0x000ee4000c1e9900 */
        /* <DEDUP_REMOVED lines=26> */
[----:B------:R-:W-:Y:S02]  /*0c30*/  CS2R R4, SRZ ;  /* 0x0000000000047805 */ /* 0x000fe4000001ff00 */
[----:B------:R-:W-:Y:S01]  /*0c40*/  MOV R7, RZ ;  /* 0x000000ff00077202 */ /* 0x000fe20000000f00 */
[----:B------:R-:W-:Y:S01]  /*0c50*/  @P0 FMUL R5, R2, 0.5 ;  /* 0x3f00000002050820 */ /* 0x000fe20000400000 */
[----:B------:R-:W-:Y:S01]  /*0c60*/  @P1 FMUL R4, R6, 0.5 ;  /* 0x3f00000006041820 */ /* 0x000fe20000400000 */
[----:B------:R-:W-:Y:S01]  /*0c70*/  @P2 FMUL R7, R8, 0.5 ;  /* 0x3f00000008072820 */ /* 0x000fe20000400000 */
[----:B------:R-:W-:Y:S01]  /*0c80*/  @P3 FMUL R12, R13, 0.5 ;  /* 0x3f0000000d0c3820 */ /* 0x000fe20000400000 */
[----:B------:R-:W-:Y:S01]  /*0c90*/  FADD R0, R0, R5 ;  /* 0x0000000500007221 */ /* 0x000fe20000000000 */
[----:B------:R-:W-:Y:S01]  /*0ca0*/  FADD R11, R11, -R4 ;  /* 0x800000040b0b7221 */ /* 0x000fe20000000000 */
[----:B------:R-:W-:Y:S01]  /*0cb0*/  FADD R10, R10, R7 ;  /* 0x000000070a0a7221 */ /* 0x000fe20000000000 */
[----:B------:R-:W-:-:S07]  /*0cc0*/  FADD R9, R9, -R12 ;  /* 0x8000000c09097221 */ /* 0x000fce0000000000 */
.L_x_49:
[----:B-----5:R-:W-:Y:S01]  /*0cd0*/  FMUL R2, |R0|, 1.4426950216293334961 ;  /* 0x3fb8aa3b00027820 */ /* 0x020fe20000400200 */
[----:B------:R-:W-:Y:S01]  /*0ce0*/  FMUL R4, |R10|, 1.4426950216293334961 ;  /* 0x3fb8aa3b0a047820 */ /* 0x000fe20000400200 */
[----:B------:R-:W-:Y:S01]  /*0cf0*/  FMUL R6, |R11|, 1.4426950216293334961 ;  /* 0x3fb8aa3b0b067820 */ /* 0x000fe20000400200 */
[----:B------:R-:W-:Y:S01]  /*0d00*/  MOV R17, 0x42fc0000 ;  /* 0x42fc000000117802 */ /* 0x000fe20000000f00 */
[----:B------:R-:W-:Y:S01]  /*0d10*/  FMUL R8, |R9|, 1.4426950216293334961 ;  /* 0x3fb8aa3b09087820 */ /* 0x000fe20000400200 */
[----:B------:R-:W-:Y:S01]  /*0d20*/  FMUL R19, R0, R0 ;  /* 0x0000000000137220 */ /* 0x000fe20000400000 */
[----:B------:R-:W0:Y:S01]  /*0d30*/  FRND.TRUNC R2, R2 ;  /* 0x0000000200027307 */ /* 0x000e22000020d000 */
[----:B------:R-:W1:Y:S01]  /*0d40*/  LDCU UR6, c[0x0][0x3a8] ;  /* 0x00007500ff0677ac */ /* 0x000e620008000800 */
[----:B------:R-:W-:Y:S02]  /*0d50*/  FSETP.GE.AND P2, PT, |R11|, 1, PT ;  /* 0x3f8000000b00780b */ /* 0x000fe40003f46200 */
[----:B------:R-:W-:-:S02]  /*0d60*/  FSETP.GE.AND P3, PT, |R9|, 1, PT ;  /* 0x3f8000000900780b */ /* 0x000fc40003f66200 */
[----:B------:R-:W-:Y:S02]  /*0d70*/  FSETP.GE.AND P1, PT, |R10|, 1, PT ;  /* 0x3f8000000a00780b */ /* 0x000fe40003f26200 */
        /* <DEDUP_REMOVED lines=10> */
[C---:B------:R-:W-:Y:S01]  /*0e20*/  FFMA R2, R7.reuse, 1.9046542121259335545e-09, R2 ;  /* 0x3102e30807027823 */ /* 0x040fe20000000002 */
[----:B0-----:R-:W-:Y:S01]  /*0e30*/  FSETP.GT.AND P0, PT, |R6|, 126, PT ;  /* 0x42fc00000600780b */ /* 0x001fe20003f04200 */
[----:B------:R-:W-:Y:S01]  /*0e40*/  FADD R7, R7, 12583037 ;  /* 0x4b40007d07077421 */ /* 0x000fe20000000000 */
[----:B------:R-:W-:Y:S01]  /*0e50*/  LOP3.LUT R13, R17, 0x80000000, R6, 0xb8, !PT ;  /* 0x80000000110d7812 */ /* 0x000fe200078eb806 */
[----:B------:R-:W-:-:S03]  /*0e60*/  FMUL R2, R2, 1.4426950216293334961 ;  /* 0x3fb8aa3b02027820 */ /* 0x000fc60000400000 */
[----:B------:R-:W-:Y:S01]  /*0e70*/  FSEL R4, R13, R6, P0 ;  /* 0x000000060d047208 */ /* 0x000fe20000000000 */
[----:B------:R-:W-:Y:S01]  /*0e80*/  FFMA R6, R5, -0.69314718246459960938, |R10| ;  /* 0xbf31721805067823 */ /* 0x000fe2000000040a */
[----:B--2---:R-:W-:Y:S01]  /*0e90*/  LOP3.LUT R17, R17, 0x80000000, R12, 0xb8, !PT ;  /* 0x8000000011117812 */ /* 0x004fe200078eb80c */
[----:B------:R0:W2:Y:S01]  /*0ea0*/  MUFU.EX2 R13, R2 ;  /* 0x00000002000d7308 */ /* 0x0000a20000000800 */
[----:B------:R-:W-:Y:S01]  /*0eb0*/  FSETP.GT.AND P0, PT, |R12|, 126, PT ;  /* 0x42fc00000c00780b */ /* 0x000fe20003f04200 */
[C---:B------:R-:W-:Y:S01]  /*0ec0*/  FFMA R15, R4.reuse, -0.69314718246459960938, |R11| ;  /* 0xbf317218040f7823 */ /* 0x040fe2000000040b */
[C---:B------:R-:W-:Y:S01]  /*0ed0*/  FFMA R8, R5.reuse, 1.9046542121259335545e-09, R6 ;  /* 0x3102e30805087823 */ /* 0x040fe20000000006 */
[----:B------:R-:W-:Y:S01]  /*0ee0*/  FADD R5, R5, 12583037 ;  /* 0x4b40007d05057421 */ /* 0x000fe20000000000 */
[----:B------:R-:W-:Y:S01]  /*0ef0*/  FSEL R6, R17, R12, P0 ;  /* 0x0000000c11067208 */ /* 0x000fe20000000000 */
[----:B------:R-:W-:Y:S01]  /*0f00*/  FFMA R15, R4, 1.9046542121259335545e-09, R15 ;  /* 0x3102e308040f7823 */ /* 0x000fe2000000000f */
[----:B------:R-:W-:Y:S01]  /*0f10*/  FMUL R12, R8, 1.4426950216293334961 ;  /* 0x3fb8aa3b080c7820 */ /* 0x000fe20000400000 */
[----:B------:R-:W-:Y:S01]  /*0f20*/  FSETP.GE.AND P0, PT, |R0|, 1, PT ;  /* 0x3f8000000000780b */ /* 0x000fe20003f06200 */
[----:B0-----:R-:W-:-:S02]  /*0f30*/  IMAD.SHL.U32 R2, R7, 0x800000, RZ ;  /* 0x0080000007027824 */ /* 0x001fc400078e00ff */
[----:B------:R-:W-:Y:S01]  /*0f40*/  FMUL R8, R15, 1.4426950216293334961 ;  /* 0x3fb8aa3b0f087820 */ /* 0x000fe20000400000 */
[C---:B------:R-:W-:Y:S01]  /*0f50*/  FFMA R17, R6.reuse, -0.69314718246459960938, |R9| ;  /* 0xbf31721806117823 */ /* 0x040fe20000000409 */
[----:B------:R-:W0:Y:S01]  /*0f60*/  MUFU.EX2 R14, R12 ;  /* 0x0000000c000e7308 */ /* 0x000e220000000800 */
[----:B------:R-:W-:Y:S01]  /*0f70*/  SHF.L.U32 R5, R5, 0x17, RZ ;  /* 0x0000001705057819 */ /* 0x000fe200000006ff */
[C---:B------:R-:W-:Y:S01]  /*0f80*/  FADD R18, R6.reuse, 12583037 ;  /* 0x4b40007d06127421 */ /* 0x040fe20000000000 */
[----:B------:R-:W-:Y:S01]  /*0f90*/  FFMA R17, R6, 1.9046542121259335545e-09, R17 ;  /* 0x3102e30806117823 */ /* 0x000fe20000000011 */
[----:B------:R-:W-:Y:S01]  /*0fa0*/  FMUL R15, R10, R10 ;  /* 0x0000000a0a0f7220 */ /* 0x000fe20000400000 */
[----:B--2---:R-:W-:Y:S01]  /*0fb0*/  FMUL R2, R2, R13 ;  /* 0x0000000d02027220 */ /* 0x004fe20000400000 */
[----:B------:R-:W-:Y:S01]  /*0fc0*/  FADD R13, R4, 12583037 ;  /* 0x4b40007d040d7421 */ /* 0x000fe20000000000 */
[----:B------:R-:W-:Y:S01]  /*0fd0*/  FMUL R16, R17, 1.4426950216293334961 ;  /* 0x3fb8aa3b11107820 */ /* 0x000fe20000400000 */
[----:B------:R-:W2:Y:S01]  /*0fe0*/  MUFU.EX2 R8, R8 ;  /* 0x0000000800087308 */ /* 0x000ea20000000800 */
[----:B------:R-:W-:-:S02]  /*0ff0*/  MOV R4, 0x363d0ada ;  /* 0x363d0ada00047802 */ /* 0x000fc40000000f00 */
[----:B------:R-:W-:Y:S02]  /*1000*/  SHF.L.U32 R17, R13, 0x17, RZ ;  /* 0x000000170d117819 */ /* 0x000fe400000006ff */
[----:B------:R-:W-:-:S03]  /*1010*/  SHF.L.U32 R20, R18, 0x17, RZ ;  /* 0x0000001712147819 */ /* 0x000fc600000006ff */
[----:B------:R3:W4:Y:S01]  /*1020*/  MUFU.EX2 R7, R16 ;  /* 0x0000001000077308 */ /* 0x0007220000000800 */
[----:B0-----:R-:W-:Y:S01]  /*1030*/  FMUL R5, R5, R14 ;  /* 0x0000000e05057220 */ /* 0x001fe20000400000 */
[----:B------:R-:W-:-:S04]  /*1040*/  FFMA R14, R19, R4, 0.00019836159481201320887 ;  /* 0x394fff49130e7423 */ /* 0x000fc80000000004 */
[----:B------:R-:W-:Y:S02]  /*1050*/  FFMA R14, R19, R14, 0.0083333496004343032837 ;  /* 0x3c08889a130e7423 */ /* 0x000fe4000000000e */
[----:B------:R-:W0:Y:S01]  /*1060*/  MUFU.RCP R12, R2 ;  /* 0x00000002000c7308 */ /* 0x000e220000001000 */
[----:B--2---:R-:W-:Y:S01]  /*1070*/  FMUL R6, R17, R8 ;  /* 0x0000000811067220 */ /* 0x004fe20000400000 */
[----:B------:R-:W-:Y:S01]  /*1080*/  FMUL R17, R11, R11 ;  /* 0x0000000b0b117220 */ /* 0x000fe20000400000 */
[----:B------:R-:W-:Y:S01]  /*1090*/  FFMA R14, R19, R14, 0.16666667163372039795 ;  /* 0x3e2aaaab130e7423 */ /* 0x000fe2000000000e */
[-C--:B---3--:R-:W-:Y:S02]  /*10a0*/  FFMA R16, R15, R4.reuse, 0.00019836159481201320887 ;  /* 0x394fff490f107423 */ /* 0x088fe40000000004 */
[----:B------:R-:W-:Y:S01]  /*10b0*/  FFMA R18, R17, R4, 0.00019836159481201320887 ;  /* 0x394fff4911127423 */ /* 0x000fe20000000004 */
[----:B------:R-:W-:Y:S01]  /*10c0*/  FMUL R19, R19, R14 ;  /* 0x0000000e13137220 */ /* 0x000fe20000400000 */
[----:B------:R-:W2:Y:S01]  /*10d0*/  MUFU.RCP R13, R5 ;  /* 0x00000005000d7308 */ /* 0x000ea20000001000 */
[----:B----4-:R-:W-:Y:S01]  /*10e0*/  FMUL R7, R20, R7 ;  /* 0x0000000714077220 */ /* 0x010fe20000400000 */
[----:B------:R-:W-:Y:S01]  /*10f0*/  FFMA R18, R17, R18, 0.0083333496004343032837 ;  /* 0x3c08889a11127423 */ /* 0x000fe20000000012 */
[----:B------:R-:W-:-:S03]  /*1100*/  FFMA R16, R15, R16, 0.0083333496004343032837 ;  /* 0x3c08889a0f107423 */ /* 0x000fc60000000010 */
[----:B------:R-:W-:Y:S01]  /*1110*/  FFMA R18, R17, R18, 0.16666667163372039795 ;  /* 0x3e2aaaab11127423 */ /* 0x000fe20000000012 */
[----:B------:R-:W-:Y:S01]  /*1120*/  FFMA R16, R15, R16, 0.16666667163372039795 ;  /* 0x3e2aaaab0f107423 */ /* 0x000fe20000000010 */
[----:B------:R-:W3:Y:S01]  /*1130*/  MUFU.RCP R8, R6 ;  /* 0x0000000600087308 */ /* 0x000ee20000001000 */
[----:B0-----:R-:W-:Y:S01]  /*1140*/  FMUL.FTZ R21, R12, -0.125 ;  /* 0xbe0000000c157820 */ /* 0x001fe20000410000 */
[----:B------:R-:W-:Y:S01]  /*1150*/  FMUL R12, R17, R18 ;  /* 0x00000012110c7220 */ /* 0x000fe20000400000 */
[----:B------:R-:W-:Y:S01]  /*1160*/  FMUL R17, R9, R9 ;  /* 0x0000000909117220 */ /* 0x000fe20000400000 */
[----:B------:R-:W-:Y:S01]  /*1170*/  FMUL R15, R15, R16 ;  /* 0x000000100f0f7220 */ /* 0x000fe20000400000 */
[----:B------:R-:W-:Y:S02]  /*1180*/  FFMA R21, R2, 2, R21 ;  /* 0x4000000002157823 */ /* 0x000fe40000000015 */
[----:B------:R-:W-:Y:S01]  /*1190*/  FFMA R4, R17, R4, 0.00019836159481201320887 ;  /* 0x394fff4911047423 */ /* 0x000fe20000000004 */
[----:B------:R-:W0:Y:S01]  /*11a0*/  MUFU.RCP R14, R7 ;  /* 0x00000007000e7308 */ /* 0x000e220000001000 */
[----:B--2---:R-:W-:Y:S01]  /*11b0*/  FMUL.FTZ R16, R13, -0.125 ;  /* 0xbe0000000d107820 */ /* 0x004fe20000410000 */
[--C-:B------:R-:W-:Y:S01]  /*11c0*/  LOP3.LUT R21, R21, 0x80000000, R0.reuse, 0xb8, !PT ;  /* 0x8000000015157812 */ /* 0x100fe200078eb800 */
[----:B------:R-:W-:Y:S01]  /*11d0*/  FFMA R4, R17, R4, 0.0083333496004343032837 ;  /* 0x3c08889a11047423 */ /* 0x000fe20000000004 */
[----:B------:R-:W-:Y:S01]  /*11e0*/  @!P0 FFMA R21, R19, R0, R0 ;  /* 0x0000000013158223 */ /* 0x000fe20000000000 */
[----:B------:R-:W-:-:S02]  /*11f0*/  FFMA R5, R5, 2, R16 ;  /* 0x4000000005057823 */ /* 0x000fc40000000010 */
[----:B------:R-:W-:Y:S01]  /*1200*/  FFMA R4, R17, R4, 0.16666667163372039795 ;  /* 0x3e2aaaab11047423 */ /* 0x000fe20000000004 */
[----:B-1----:R-:W-:Y:S01]  /*1210*/  FMUL R21, R21, UR6 ;  /* 0x0000000615157c20 */ /* 0x002fe20008400000 */
[----:B---3--:R-:W-:Y:S01]  /*1220*/  FMUL.FTZ R13, R8, -0.125 ;  /* 0xbe000000080d7820 */ /* 0x008fe20000410000 */
[--C-:B------:R-:W-:Y:S01]  /*1230*/  LOP3.LUT R2, R5, 0x80000000, R10.reuse, 0xb8, !PT ;  /* 0x8000000005027812 */ /* 0x100fe200078eb80a */
[----:B------:R-:W-:Y:S01]  /*1240*/  FMUL R16, R17, R4 ;  /* 0x0000000411107220 */ /* 0x000fe20000400000 */
[----:B------:R-:W-:Y:S01]  /*1250*/  @!P1 FFMA R2, R15, R10, R10 ;  /* 0x0000000a0f029223 */ /* 0x000fe2000000000a */
[----:B------:R-:W-:Y:S01]  /*1260*/  FFMA R6, R6, 2, R13 ;  /* 0x4000000006067823 */ /* 0x000fe2000000000d */
[----:B------:R-:W1:Y:S01]  /*1270*/  LDC.64 R4, c[0x0][0x398] ;  /* 0x0000e600ff047b82 */ /* 0x000e620000000a00 */
[----:B------:R-:W-:Y:S01]  /*1280*/  FMUL R0, R21, 0.5 ;  /* 0x3f00000015007820 */ /* 0x000fe20000400000 */
[----:B------:R-:W-:Y:S01]  /*1290*/  FMUL R2, R2, UR6 ;  /* 0x0000000602027c20 */ /* 0x000fe20008400000 */
[----:B0-----:R-:W-:Y:S01]  /*12a0*/  FMUL.FTZ R14, R14, -0.125 ;  /* 0xbe0000000e0e7820 */ /* 0x001fe20000410000 */
[--C-:B------:R-:W-:Y:S01]  /*12b0*/  LOP3.LUT R8, R6, 0x80000000, R11.reuse, 0xb8, !PT ;  /* 0x8000000006087812 */ /* 0x100fe200078eb80b */
[----:B------:R-:W-:-:S02]  /*12c0*/  @!P2 FFMA R8, R12, R11, R11 ;  /* 0x0000000b0c08a223 */ /* 0x000fc4000000000b */
[----:B------:R-:W-:Y:S02]  /*12d0*/  FFMA R14, R7, 2, R14 ;  /* 0x40000000070e7823 */ /* 0x000fe4000000000e */
[----:B------:R-:W0:Y:S01]  /*12e0*/  LDC.64 R6, c[0x0][0x390] ;  /* 0x0000e400ff067b82 */ /* 0x000e220000000a00 */
[----:B------:R-:W-:Y:S02]  /*12f0*/  FMUL R8, R8, UR6 ;  /* 0x0000000608087c20 */ /* 0x000fe40008400000 */
[--C-:B------:R-:W-:Y:S01]  /*1300*/  LOP3.LUT R14, R14, 0x80000000, R9.reuse, 0xb8, !PT ;  /* 0x800000000e0e7812 */ /* 0x100fe200078eb809 */
[----:B------:R-:W-:Y:S01]  /*1310*/  @!P3 FFMA R14, R16, R9, R9 ;  /* 0x00000009100eb223 */ /* 0x000fe20000000009 */
[----:B------:R-:W-:Y:S01]  /*1320*/  FMUL R11, R8, 0.5 ;  /* 0x3f000000080b7820 */ /* 0x000fe20000400000 */
[C---:B------:R-:W-:Y:S01]  /*1330*/  FMNMX R12, |R21|.reuse, |R8|, !PT ;  /* 0x40000008150c7209 */ /* 0x040fe20007800200 */
[----:B------:R-:W-:Y:S01]  /*1340*/  FADD R13, -R21, R8 ;  /* 0x00000008150d7221 */ /* 0x000fe20000000100 */
[----:B------:R-:W-:Y:S01]  /*1350*/  FMUL R9, R14, UR6 ;  /* 0x000000060e097c20 */ /* 0x000fe20008400000 */
[----:B------:R-:W-:-:S02]  /*1360*/  FMUL R11, R8, R11 ;  /* 0x0000000b080b7220 */ /* 0x000fc40000400000 */
[----:B------:R-:W-:Y:S01]  /*1370*/  FMUL R12, R12, 0.5 ;  /* 0x3f0000000c0c7820 */ /* 0x000fe20000400000 */
[----:B------:R-:W-:Y:S01]  /*1380*/  FMUL R10, R8, R9 ;  /* 0x00000009080a7220 */ /* 0x000fe20000400000 */
[----:B------:R-:W-:Y:S01]  /*1390*/  FADD R9, -R2, R9 ;  /* 0x0000000902097221 */ /* 0x000fe20000000100 */
[C---:B------:R-:W-:Y:S01]  /*13a0*/  FFMA R0, R21.reuse, R0, R11 ;  /* 0x0000000015007223 */ /* 0x040fe2000000000b */
[C---:B------:R-:W-:Y:S01]  /*13b0*/  FMUL R13, R12.reuse, R13 ;  /* 0x0000000d0c0d7220 */ /* 0x040fe20000400000 */
[----:B------:R-:W-:Y:S01]  /*13c0*/  FFMA R10, R21, R2, R10 ;  /* 0x00000002150a7223 */ /* 0x000fe2000000000a */
[----:B------:R-:W-:Y:S01]  /*13d0*/  FMUL R9, R12, R9 ;  /* 0x000000090c097220 */ /* 0x000fe20000400000 */
[----:B-1----:R-:W-:-:S04]  /*13e0*/  IMAD.WIDE R4, R3, 0x4, R4 ;  /* 0x0000000403047825 */ /* 0x002fc800078e0204 */
[----:B------:R-:W-:Y:S01]  /*13f0*/  FFMA R13, R0, 0.5, -R13 ;  /* 0x3f000000000d7823 */ /* 0x000fe2000000080d */
[----:B------:R-:W-:Y:S01]  /*1400*/  FFMA R9, R10, 0.5, -R9 ;  /* 0x3f0000000a097823 */ /* 0x000fe20000000809 */
[----:B0-----:R-:W-:-:S05]  /*1410*/  IMAD.WIDE R6, R3, 0x4, R6 ;  /* 0x0000000403067825 */ /* 0x001fca00078e0206 */
[----:B------:R-:W-:Y:S04]  /*1420*/  STG.E desc[UR4][R6.64], R13 ;  /* 0x0000000d06007986 */ /* 0x000fe8000c101904 */
[----:B------:R-:W-:Y:S01]  /*1430*/  STG.E desc[UR4][R4.64], R9 ;  /* 0x0000000904007986 */ /* 0x000fe2000c101904 */
[----:B------:R-:W-:Y:S05]  /*1440*/  EXIT ;  /* 0x000000000000794d */ /* 0x000fea0003800000 */
.L_x_50:
        /* <DEDUP_REMOVED lines=11> */
.L_x_63:


//--------------------- .text._Z19wavespeed_block_maxPKfS0_fiiffPf --------------------------
	.section	.text._Z19wavespeed_block_maxPKfS0_fiiffPf,"ax",@progbits
	.align	128
        .global         _Z19wavespeed_block_maxPKfS0_fiiffPf
        .type           _Z19wavespeed_block_maxPKfS0_fiiffPf,@function
        .size           _Z19wavespeed_block_maxPKfS0_fiiffPf,(.L_x_64 - _Z19wavespeed_block_maxPKfS0_fiiffPf)
        .other          _Z19wavespeed_block_maxPKfS0_fiiffPf,@"STO_CUDA_ENTRY STV_DEFAULT"
_Z19wavespeed_block_maxPKfS0_fiiffPf:
.text._Z19wavespeed_block_maxPKfS0_fiiffPf:
[----:B------:R-:W-:Y:S01]  /*0000*/  LDC R1, c[0x0][0x37c] ;  /* 0x0000df00ff017b82 */ /* 0x000fe20000000800 */
[----:B------:R-:W0:Y:S07]  /*0010*/  S2R R3, SR_TID.Y ;  /* 0x0000000000037919 */ /* 0x000e2e0000002200 */
[----:B------:R-:W1:Y:S01]  /*0020*/  S2UR UR8, SR_CTAID.X ;  /* 0x00000000000879c3 */ /* 0x000e620000002500 */
[----:B------:R-:W2:Y:S01]  /*0030*/  LDCU UR4, c[0x0][0x398] ;  /* 0x00007300ff0477ac */ /* 0x000ea20008000800 */
[----:B------:R-:W-:Y:S01]  /*0040*/  BSSY.RECONVERGENT B0, `(.L_x_51) ;  /* 0x0000075000007945 */ /* 0x000fe20003800200 */
[----:B------:R-:W0:Y:S01]  /*0050*/  S2R R0, SR_CTAID.Y ;  /* 0x0000000000007919 */ /* 0x000e220000002600 */
[----:B------:R-:W-:Y:S01]  /*0060*/  HFMA2 R6, -RZ, RZ, 0, 0 ;  /* 0x00000000ff067431 */ /* 0x000fe200000001ff */
[----:B------:R-:W3:Y:S01]  /*0070*/  LDCU.64 UR6, c[0x0][0x358] ;  /* 0x00006b00ff0677ac */ /* 0x000ee20008000a00 */
[----:B------:R-:W1:Y:S02]  /*0080*/  S2R R5, SR_TID.X ;  /* 0x0000000000057919 */ /* 0x000e640000002100 */
[----:B------:R-:W1:Y:S01]  /*0090*/  LDC R2, c[0x0][0x360] ;  /* 0x0000d800ff027b82 */ /* 0x000e620000000800 */
[----:B------:R-:W0:Y:S07]  /*00a0*/  LDCU UR9, c[0x0][0x364] ;  /* 0x00006c80ff0977ac */ /* 0x000e2e0008000800 */
[----:B------:R-:W4:Y:S01]  /*00b0*/  LDC R4, c[0x0][0x394] ;  /* 0x0000e500ff047b82 */ /* 0x000f220000000800 */
[----:B0-----:R-:W-:-:S02]  /*00c0*/  IMAD R10, R0, UR9, R3 ;  /* 0x00000009000a7c24 */ /* 0x001fc4000f8e0203 */
[----:B-1----:R-:W-:-:S03]  /*00d0*/  IMAD R9, R2, UR8, R5 ;  /* 0x0000000802097c24 */ /* 0x002fc6000f8e0205 */
[----:B--2---:R-:W-:-:S04]  /*00e0*/  ISETP.GE.AND P0, PT, R10, UR4, PT ;  /* 0x000000040a007c0c */ /* 0x004fc8000bf06270 */
[----:B----4-:R-:W-:-:S13]  /*00f0*/  ISETP.GE.OR P0, PT, R9, R4, P0 ;  /* 0x000000040900720c */ /* 0x010fda0000706670 */
[----:B---3--:R-:W-:Y:S05]  /*0100*/  @P0 BRA `(.L_x_52) ;  /* 0x0000000400a00947 */ /* 0x008fea0003800000 */
[----:B------:R-:W-:Y:S01]  /*0110*/  IABS R8, R4 ;  /* 0x0000000400087213 */ /* 0x000fe20000000000 */
[----:B------:R-:W0:Y:S01]  /*0120*/  I2F.U32.RP R11, UR4 ;  /* 0x00000004000b7d06 */ /* 0x000e220008209000 */
[----:B------:R-:W-:Y:S01]  /*0130*/  IABS R16, R9 ;  /* 0x0000000900107213 */ /* 0x000fe20000000000 */
[----:B------:R-:W1:Y:S01]  /*0140*/  LDCU UR5, c[0x0][0x390] ;  /* 0x00007200ff0577ac */ /* 0x000e620008000800 */
[----:B------:R-:W-:Y:S01]  /*0150*/  ISETP.GE.AND P3, PT, R9, RZ, PT ;  /* 0x000000ff0900720c */ /* 0x000fe20003f66270 */
[----:B------:R-:W2:Y:S04]  /*0160*/  LDCU UR10, c[0x0][0x3a0] ;  /* 0x00007400ff0a77ac */ /* 0x000ea80008000800 */
[----:B------:R-:W3:Y:S01]  /*0170*/  I2F.RP R14, R8 ;  /* 0x00000008000e7306 */ /* 0x000ee20000209400 */
[----:B------:R-:W4:Y:S07]  /*0180*/  LDCU UR11, c[0x0][0x39c] ;  /* 0x00007380ff0b77ac */ /* 0x000f2e0008000800 */
[----:B0-----:R-:W0:Y:S08]  /*0190*/  MUFU.RCP R11, R11 ;  /* 0x0000000b000b7308 */ /* 0x001e300000001000 */
[----:B---3--:R-:W3:Y:S01]  /*01a0*/  MUFU.RCP R14, R14 ;  /* 0x0000000e000e7308 */ /* 0x008ee20000001000 */
[----:B0-----:R-:W-:-:S07]  /*01b0*/  IADD3 R6, PT, PT, R11, 0xffffffe, RZ ;  /* 0x0ffffffe0b067810 */ /* 0x001fce0007ffe0ff */
[----:B------:R0:W5:Y:S01]  /*01c0*/  F2I.FTZ.U32.TRUNC.NTZ R7, R6 ;  /* 0x0000000600077305 */ /* 0x000162000021f000 */
[----:B---3--:R-:W-:-:S07]  /*01d0*/  IADD3 R12, PT, PT, R14, 0xffffffe, RZ ;  /* 0x0ffffffe0e0c7810 */ /* 0x008fce0007ffe0ff */
[----:B------:R3:W1:Y:S01]  /*01e0*/  F2I.FTZ.U32.TRUNC.NTZ R13, R12 ;  /* 0x0000000c000d7305 */ /* 0x000662000021f000 */
[----:B0-----:R-:W-:Y:S02]  /*01f0*/  MOV R6, RZ ;  /* 0x000000ff00067202 */ /* 0x001fe40000000f00 */
[----:B-----5:R-:W-:Y:S02]  /*0200*/  IADD3 R14, PT, PT, RZ, -R7, RZ ;  /* 0x80000007ff0e7210 */ /* 0x020fe40007ffe0ff */
[----:B---3--:R-:W-:-:S03]  /*0210*/  MOV R12, RZ ;  /* 0x000000ff000c7202 */ /* 0x008fc60000000f00 */
[----:B------:R-:W-:Y:S01]  /*0220*/  IMAD R11, R14, UR4, RZ ;  /* 0x000000040e0b7c24 */ /* 0x000fe2000f8e02ff */
[----:B-1----:R-:W-:-:S03]  /*0230*/  IADD3 R15, PT, PT, RZ, -R13, RZ ;  /* 0x8000000dff0f7210 */ /* 0x002fc60007ffe0ff */
[----:B------:R-:W-:-:S04]  /*0240*/  IMAD.HI.U32 R7, R7, R11, R6 ;  /* 0x0000000b07077227 */ /* 0x000fc800078e0006 */
[----:B------:R-:W-:Y:S02]  /*0250*/  IMAD R15, R15, R8, RZ ;  /* 0x000000080f0f7224 */ /* 0x000fe400078e02ff */
[----:B------:R-:W-:-:S04]  /*0260*/  IMAD.HI.U32 R7, R7, R10, RZ ;  /* 0x0000000a07077227 */ /* 0x000fc800078e00ff */
[----:B------:R-:W-:Y:S01]  /*0270*/  IMAD.HI.U32 R13, R13, R15, R12 ;  /* 0x0000000f0d0d7227 */ /* 0x000fe200078e000c */
[----:B------:R-:W-:Y:S02]  /*0280*/  MOV R12, R16 ;  /* 0x00000010000c7202 */ /* 0x000fe40000000f00 */
[----:B------:R-:W-:-:S03]  /*0290*/  IADD3 R7, PT, PT, -R7, RZ, RZ ;  /* 0x000000ff07077210 */ /* 0x000fc60007ffe1ff */
[----:B------:R-:W-:-:S04]  /*02a0*/  IMAD.HI.U32 R13, R13, R12, RZ ;  /* 0x0000000c0d0d7227 */ /* 0x000fc800078e00ff */
[----:B------:R-:W-:Y:S01]  /*02b0*/  IMAD R11, R7, UR4, R10 ;  /* 0x00000004070b7c24 */ /* 0x000fe2000f8e020a */
[----:B------:R-:W-:Y:S01]  /*02c0*/  IADD3 R13, PT, PT, -R13, RZ, RZ ;  /* 0x000000ff0d0d7210 */ /* 0x000fe20007ffe1ff */
[----:B------:R-:W0:Y:S03]  /*02d0*/  LDC.64 R6, c[0x0][0x380] ;  /* 0x0000e000ff067b82 */ /* 0x000e260000000a00 */
[----:B------:R-:W-:Y:S01]  /*02e0*/  ISETP.GE.U32.AND P1, PT, R11, UR4, PT ;  /* 0x000000040b007c0c */ /* 0x000fe2000bf26070 */
[----:B------:R-:W-:-:S05]  /*02f0*/  IMAD R13, R8, R13, R12 ;  /* 0x0000000d080d7224 */ /* 0x000fca00078e020c */
[----:B------:R-:W-:-:S07]  /*0300*/  ISETP.GT.U32.AND P0, PT, R8, R13, PT ;  /* 0x0000000d0800720c */ /* 0x000fce0003f04070 */
[----:B------:R-:W-:Y:S02]  /*0310*/  @P1 IADD3 R11, PT, PT, R11, -UR4, RZ ;  /* 0x800000040b0b1c10 */ /* 0x000fe4000fffe0ff */
[----:B------:R-:W-:Y:S02]  /*0320*/  ISETP.NE.AND P1, PT, R4, RZ, PT ;  /* 0x000000ff0400720c */ /* 0x000fe40003f25270 */
[----:B------:R-:W-:Y:S02]  /*0330*/  ISETP.GE.U32.AND P2, PT, R11, UR4, PT ;  /* 0x000000040b007c0c */ /* 0x000fe4000bf46070 */
[----:B------:R-:W-:-:S05]  /*0340*/  @!P0 IMAD.IADD R13, R13, 0x1, -R8 ;  /* 0x000000010d0d8824 */ /* 0x000fca00078e0a08 */
[----:B------:R-:W-:-:S06]  /*0350*/  ISETP.GT.U32.AND P0, PT, R8, R13, PT ;  /* 0x0000000d0800720c */ /* 0x000fcc0003f04070 */
[----:B------:R-:W-:-:S07]  /*0360*/  @P2 IADD3 R11, PT, PT, R11, -UR4, RZ ;  /* 0x800000040b0b2c10 */ /* 0x000fce000fffe0ff */
[----:B------:R-:W-:Y:S02]  /*0370*/  @!P0 IADD3 R13, PT, PT, R13, -R8, RZ ;  /* 0x800000080d0d8210 */ /* 0x000fe40007ffe0ff */
[----:B------:R-:W-:Y:S01]  /*0380*/  ISETP.NE.U32.AND P0, PT, RZ, UR4, PT ;  /* 0x00000004ff007c0c */ /* 0x000fe2000bf05070 */
[----:B------:R-:W1:Y:S01]  /*0390*/  LDC.64 R8, c[0x0][0x388] ;  /* 0x0000e200ff087b82 */ /* 0x000e620000000a00 */
[----:B------:R-:W-:Y:S02]  /*03a0*/  @!P3 IADD3 R13, PT, PT, -R13, RZ, RZ ;  /* 0x000000ff0d0db210 */ /* 0x000fe40007ffe1ff */
[----:B------:R-:W-:-:S04]  /*03b0*/  @!P1 LOP3.LUT R13, RZ, R4, RZ, 0x33, !PT ;  /* 0x00000004ff0d9212 */ /* 0x000fc800078e33ff */
[----:B------:R-:W-:-:S04]  /*03c0*/  SHF.R.S32.HI R15, RZ, 0x1f, R13 ;  /* 0x0000001fff0f7819 */ /* 0x000fc8000001140d */
[----:B------:R-:W-:Y:S02]  /*03d0*/  LOP3.LUT R15, R15, R4, RZ, 0xc0, !PT ;  /* 0x000000040f0f7212 */ /* 0x000fe400078ec0ff */
[----:B------:R-:W-:-:S05]  /*03e0*/  @!P0 LOP3.LUT R11, RZ, UR4, RZ, 0x33, !PT ;  /* 0x00000004ff0b8c12 */ /* 0x000fca000f8e33ff */
[----:B------:R-:W-:-:S05]  /*03f0*/  IMAD R10, R11, R4, R13 ;  /* 0x000000040b0a7224 */ /* 0x000fca00078e020d */
[----:B------:R-:W-:-:S05]  /*0400*/  IADD3 R15, PT, PT, R15, R10, RZ ;  /* 0x0000000a0f0f7210 */ /* 0x000fca0007ffe0ff */
[----:B-1----:R-:W-:-:S05]  /*0410*/  IMAD.WIDE R8, R15, 0x4, R8 ;  /* 0x000000040f087825 */ /* 0x002fca00078e0208 */
[----:B------:R-:W3:Y:S01]  /*0420*/  LDG.E.CONSTANT R4, desc[UR6][R8.64] ;  /* 0x0000000608047981 */ /* 0x000ee2000c1e9900 */
[----:B0-----:R-:W-:-:S06]  /*0430*/  IMAD.WIDE R6, R15, 0x4, R6 ;  /* 0x000000040f067825 */ /* 0x001fcc00078e0206 */
[----:B------:R-:W5:Y:S01]  /*0440*/  LDG.E.CONSTANT R6, desc[UR6][R6.64] ;  /* 0x0000000606067981 */ /* 0x000f62000c1e9900 */
[----:B------:R-:W-:Y:S01]  /*0450*/  IMAD.MOV.U32 R14, RZ, RZ, 0x42fc0000 ;  /* 0x42fc0000ff0e7424 */ /* 0x000fe200078e00ff */
[----:B------:R-:W-:Y:S01]  /*0460*/  MOV R15, 0x363d0ada ;  /* 0x363d0ada000f7802 */ /* 0x000fe20000000f00 */
[C---:B---3--:R-:W-:Y:S01]  /*0470*/  FMUL R11, |R4|.reuse, 1.4426950216293334961 ;  /* 0x3fb8aa3b040b7820 */ /* 0x048fe20000400200 */
[----:B------:R-:W-:-:S05]  /*0480*/  FSETP.GE.AND P1, PT, |R4|, 1, PT ;  /* 0x3f8000000400780b */ /* 0x000fca0003f26200 */
[----:B------:R-:W0:Y:S01]  /*0490*/  FRND.TRUNC R11, R11 ;  /* 0x0000000b000b7307 */ /* 0x000e22000020d000 */
[----:B-----5:R-:W-:-:S07]  /*04a0*/  FMUL R10, |R6|, 1.4426950216293334961 ;  /* 0x3fb8aa3b060a7820 */ /* 0x020fce0000400200 */
[----:B------:R-:W1:Y:S01]  /*04b0*/  FRND.TRUNC R10, R10 ;  /* 0x0000000a000a7307 */ /* 0x000e62000020d000 */
[----:B0-----:R-:W-:Y:S02]  /*04c0*/  FSETP.GT.AND P0, PT, |R11|, 126, PT ;  /* 0x42fc00000b00780b */ /* 0x001fe40003f04200 */
[----:B------:R-:W-:-:S04]  /*04d0*/  LOP3.LUT R12, R14, 0x80000000, R11, 0xb8, !PT ;  /* 0x800000000e0c7812 */ /* 0x000fc800078eb80b */
[----:B------:R-:W-:Y:S01]  /*04e0*/  FSEL R13, R12, R11, P0 ;  /* 0x0000000b0c0d7208 */ /* 0x000fe20000000000 */
[----:B------:R-:W-:Y:S01]  /*04f0*/  FMUL R12, R4, R4 ;  /* 0x00000004040c7220 */ /* 0x000fe20000400000 */
[----:B-1----:R-:W-:Y:S02]  /*0500*/  FSETP.GT.AND P0, PT, |R10|, 126, PT ;  /* 0x42fc00000a00780b */ /* 0x002fe40003f04200 */
[----:B------:R-:W-:Y:S01]  /*0510*/  LOP3.LUT R7, R14, 0x80000000, R10, 0xb8, !PT ;  /* 0x800000000e077812 */ /* 0x000fe200078eb80a */
[----:B------:R-:W-:-:S03]  /*0520*/  FFMA R8, R13, -0.69314718246459960938, |R4| ;  /* 0xbf3172180d087823 */ /* 0x000fc60000000404 */
[----:B------:R-:W-:Y:S01]  /*0530*/  FSEL R7, R7, R10, P0 ;  /* 0x0000000a07077208 */ /* 0x000fe20000000000 */
[C---:B------:R-:W-:Y:S01]  /*0540*/  FFMA R8, R13.reuse, 1.9046542121259335545e-09, R8 ;  /* 0x3102e3080d087823 */ /* 0x040fe20000000008 */
[----:B------:R-:W-:Y:S01]  /*0550*/  FADD R13, R13, 12583037 ;  /* 0x4b40007d0d0d7421 */ /* 0x000fe20000000000 */
[----:B------:R-:W-:Y:S02]  /*0560*/  FSETP.GE.AND P0, PT, |R6|, 1, PT ;  /* 0x3f8000000600780b */ /* 0x000fe40003f06200 */
[----:B------:R-:W-:Y:S01]  /*0570*/  FMUL R9, R8, 1.4426950216293334961 ;  /* 0x3fb8aa3b08097820 */ /* 0x000fe20000400000 */
[----:B------:R-:W-:Y:S01]  /*0580*/  FFMA R8, R7, -0.69314718246459960938, |R6| ;  /* 0xbf31721807087823 */ /* 0x000fe20000000406 */
[----:B------:R-:W-:Y:S02]  /*0590*/  SHF.L.U32 R13, R13, 0x17, RZ ;  /* 0x000000170d0d7819 */ /* 0x000fe400000006ff */
[----:B------:R-:W0:Y:S01]  /*05a0*/  MUFU.EX2 R10, R9 ;  /* 0x00000009000a7308 */ /* 0x000e220000000800 */
[C---:B------:R-:W-:Y:S01]  /*05b0*/  FFMA R8, R7.reuse, 1.9046542121259335545e-09, R8 ;  /* 0x3102e30807087823 */ /* 0x040fe20000000008 */
[----:B------:R-:W-:-:S03]  /*05c0*/  FADD R7, R7, 12583037 ;  /* 0x4b40007d07077421 */ /* 0x000fc60000000000 */
[----:B------:R-:W-:Y:S02]  /*05d0*/  FMUL R8, R8, 1.4426950216293334961 ;  /* 0x3fb8aa3b08087820 */ /* 0x000fe40000400000 */
[----:B------:R-:W-:-:S04]  /*05e0*/  SHF.L.U32 R7, R7, 0x17, RZ ;  /* 0x0000001707077819 */ /* 0x000fc800000006ff */
[----:B------:R-:W1:Y:S01]  /*05f0*/  MUFU.EX2 R8, R8 ;  /* 0x0000000800087308 */ /* 0x000e620000000800 */
[----:B0-----:R-:W-:Y:S01]  /*0600*/  FMUL R10, R13, R10 ;  /* 0x0000000a0d0a7220 */ /* 0x001fe20000400000 */
[----:B------:R-:W-:-:S06]  /*0610*/  FFMA R13, R12, R15, 0.00019836159481201320887 ;  /* 0x394fff490c0d7423 */ /* 0x000fcc000000000f */
[----:B------:R-:W0:Y:S01]  /*0620*/  MUFU.RCP R11, R10 ;  /* 0x0000000a000b7308 */ /* 0x000e220000001000 */
[----:B------:R-:W-:-:S04]  /*0630*/  FFMA R13, R12, R13, 0.0083333496004343032837 ;  /* 0x3c08889a0c0d7423 */ /* 0x000fc8000000000d */
[----:B------:R-:W-:Y:S01]  /*0640*/  FFMA R13, R12, R13, 0.16666667163372039795 ;  /* 0x3e2aaaab0c0d7423 */ /* 0x000fe2000000000d */
[----:B-1----:R-:W-:-:S03]  /*0650*/  FMUL R7, R7, R8 ;  /* 0x0000000807077220 */ /* 0x002fc60000400000 */
[----:B------:R-:W-:Y:S01]  /*0660*/  FMUL R13, R12, R13 ;  /* 0x0000000d0c0d7220 */ /* 0x000fe20000400000 */
[----:B------:R-:W1:Y:S01]  /*0670*/  MUFU.RCP R14, R7 ;  /* 0x00000007000e7308 */ /* 0x000e620000001000 */
[----:B0-----:R-:W-:-:S04]  /*0680*/  FMUL.FTZ R9, R11, -0.125 ;  /* 0xbe0000000b097820 */ /* 0x001fc80000410000 */
[----:B------:R-:W-:Y:S01]  /*0690*/  FFMA R11, R10, 2, R9 ;  /* 0x400000000a0b7823 */ /* 0x000fe20000000009 */
[----:B------:R-:W-:-:S04]  /*06a0*/  FMUL R9, R6, R6 ;  /* 0x0000000606097220 */ /* 0x000fc80000400000 */
[----:B------:R-:W-:Y:S01]  /*06b0*/  FFMA R10, R9, R15, 0.00019836159481201320887 ;  /* 0x394fff49090a7423 */ /* 0x000fe2000000000f */
[--C-:B------:R-:W-:Y:S01]  /*06c0*/  LOP3.LUT R11, R11, 0x80000000, R4.reuse, 0xb8, !PT ;  /* 0x800000000b0b7812 */ /* 0x100fe200078eb804 */
[----:B-1----:R-:W-:Y:S01]  /*06d0*/  FMUL.FTZ R8, R14, -0.125 ;  /* 0xbe0000000e087820 */ /* 0x002fe20000410000 */
[----:B------:R-:W-:Y:S01]  /*06e0*/  @!P1 FFMA R11, R4, R13, R4 ;  /* 0x0000000d040b9223 */ /* 0x000fe20000000004 */
[----:B------:R-:W-:Y:S02]  /*06f0*/  FFMA R10, R9, R10, 0.0083333496004343032837 ;  /* 0x3c08889a090a7423 */ /* 0x000fe4000000000a */
[----:B------:R-:W-:Y:S01]  /*0700*/  FFMA R7, R7, 2, R8 ;  /* 0x4000000007077823 */ /* 0x000fe20000000008 */
[----:B------:R-:W-:Y:S01]  /*0710*/  FMUL R11, R11, UR5 ;  /* 0x000000050b0b7c20 */ /* 0x000fe20008400000 */
[----:B------:R-:W-:-:S03]  /*0720*/  FFMA R10, R9, R10, 0.16666667163372039795 ;  /* 0x3e2aaaab090a7423 */ /* 0x000fc6000000000a */
[----:B------:R-:W-:Y:S01]  /*0730*/  LOP3.LUT R7, R7, 0x80000000, R6, 0xb8, !PT ;  /* 0x8000000007077812 */ /* 0x000fe200078eb806 */
[----:B------:R-:W-:-:S04]  /*0740*/  FMUL R9, R9, R10 ;  /* 0x0000000a09097220 */ /* 0x000fc80000400000 */
[----:B------:R-:W-:Y:S01]  /*0750*/  @!P0 FFMA R7, R6, R9, R6 ;  /* 0x0000000906078223 */ /* 0x000fe20000000006 */
[----:B--2---:R-:W-:-:S03]  /*0760*/  FMUL R6, |R11|, UR10 ;  /* 0x0000000a0b067c20 */ /* 0x004fc60008400200 */
[----:B------:R-:W-:-:S04]  /*0770*/  FMUL R7, R7, UR5 ;  /* 0x0000000507077c20 */ /* 0x000fc80008400000 */
[----:B----4-:R-:W-:-:S07]  /*0780*/  FFMA R6, |R7|, UR11, R6 ;  /* 0x0000000b07067c23 */ /* 0x010fce0008000206 */
.L_x_52:
[----:B------:R-:W-:Y:S05]  /*0790*/  BSYNC.RECONVERGENT B0 ;  /* 0x0000000000007941 */ /* 0x000fea0003800200 */
.L_x_51:
[----:B------:R-:W0:Y:S01]  /*07a0*/  S2UR UR5, SR_CgaCtaId ;  /* 0x00000000000579c3 */ /* 0x000e220000008800 */
[C---:B------:R-:W-:Y:S01]  /*07b0*/  IMAD R3, R2.reuse, R3, R5 ;  /* 0x0000000302037224 */ /* 0x040fe200078e0205 */
[----:B------:R-:W-:Y:S01]  /*07c0*/  UMOV UR4, 0x400 ;  /* 0x0000040000047882 */ /* 0x000fe20000000000 */
[----:B------:R-:W-:-:S03]  /*07d0*/  IMAD R2, R2, UR9, RZ ;  /* 0x0000000902027c24 */ /* 0x000fc6000f8e02ff */
[----:B------:R-:W-:Y:S02]  /*07e0*/  ISETP.NE.AND P1, PT, R3, RZ, PT ;  /* 0x000000ff0300720c */ /* 0x000fe40003f25270 */
[----:B------:R-:W-:Y:S01]  /*07f0*/  ISETP.GE.U32.AND P0, PT, R2, 0x2, PT ;  /* 0x000000020200780c */ /* 0x000fe20003f06070 */
[----:B0-----:R-:W-:-:S06]  /*0800*/  ULEA UR4, UR5, UR4, 0x18 ;  /* 0x0000000405047291 */ /* 0x001fcc000f8ec0ff */
[----:B------:R-:W-:-:S05]  /*0810*/  LEA R5, R3, UR4, 0x2 ;  /* 0x0000000403057c11 */ /* 0x000fca000f8e10ff */
[----:B------:R0:W-:Y:S01]  /*0820*/  STS [R5], R6 ;  /* 0x0000000605007388 */ /* 0x0001e20000000800 */
[----:B------:R-:W-:Y:S06]  /*0830*/  BAR.SYNC.DEFER_BLOCKING 0x0 ;  /* 0x0000000000007b1d */ /* 0x000fec0000010000 */
[----:B------:R-:W-:Y:S05]  /*0840*/  @!P0 BRA `(.L_x_53) ;  /* 0x00000000002c8947 */ /* 0x000fea0003800000 */
.L_x_54:
[----:B------:R-:W-:-:S04]  /*0850*/  SHF.R.U32.HI R8, RZ, 0x1, R2 ;  /* 0x00000001ff087819 */ /* 0x000fc80000011602 */
[----:B------:R-:W-:-:S13]  /*0860*/  ISETP.GE.U32.AND P0, PT, R3, R8, PT ;  /* 0x000000080300720c */ /* 0x000fda0003f06070 */
[----:B0-----:R-:W-:Y:S01]  /*0870*/  @!P0 LEA R6, R8, R5, 0x2 ;  /* 0x0000000508068211 */ /* 0x001fe200078e10ff */
[----:B------:R-:W-:Y:S04]  /*0880*/  @!P0 LDS R4, [R5] ;  /* 0x0000000005048984 */ /* 0x000fe80000000800 */
[----:B------:R-:W0:Y:S02]  /*0890*/  @!P0 LDS R7, [R6] ;  /* 0x0000000006078984 */ /* 0x000e240000000800 */
[----:B0-----:R-:W-:-:S05]  /*08a0*/  @!P0 FMNMX R4, R4, R7, !PT ;  /* 0x0000000704048209 */ /* 0x001fca0007800000 */
[----:B------:R1:W-:Y:S01]  /*08b0*/  @!P0 STS [R5], R4 ;  /* 0x0000000405008388 */ /* 0x0003e20000000800 */
[----:B------:R-:W-:Y:S01]  /*08c0*/  BAR.SYNC.DEFER_BLOCKING 0x0 ;  /* 0x0000000000007b1d */ /* 0x000fe20000010000 */
[----:B------:R-:W-:Y:S02]  /*08d0*/  ISETP.GT.U32.AND P0, PT, R2, 0x3, PT ;  /* 0x000000030200780c */ /* 0x000fe40003f04070 */
[----:B------:R-:W-:-:S11]  /*08e0*/  MOV R2, R8 ;  /* 0x0000000800027202 */ /* 0x000fd60000000f00 */
[----:B-1----:R-:W-:Y:S05]  /*08f0*/  @P0 BRA `(.L_x_54) ;  /* 0xfffffffc00d40947 */ /* 0x002fea000383ffff */
.L_x_53:
[----:B------:R-:W-:Y:S05]  /*0900*/  @P1 EXIT ;  /* 0x000000000000194d */ /* 0x000fea0003800000 */
[----:B------:R-:W1:Y:S01]  /*0910*/  S2UR UR5, SR_CgaCtaId ;  /* 0x00000000000579c3 */ /* 0x000e620000008800 */
[----:B------:R-:W-:-:S07]  /*0920*/  UMOV UR4, 0x400 ;  /* 0x0000040000047882 */ /* 0x000fce0000000000 */
[----:B------:R-:W2:Y:S08]  /*0930*/  LDC R7, c[0x0][0x370] ;  /* 0x0000dc00ff077b82 */ /* 0x000eb00000000800 */
[----:B------:R-:W3:Y:S01]  /*0940*/  LDC.64 R2, c[0x0][0x3a8] ;  /* 0x0000ea00ff027b82 */ /* 0x000ee20000000a00 */
[----:B-1----:R-:W-:Y:S01]  /*0950*/  ULEA UR4, UR5, UR4, 0x18 ;  /* 0x0000000405047291 */ /* 0x002fe2000f8ec0ff */
[----:B--2---:R-:W-:-:S08]  /*0960*/  IMAD R7, R0, R7, UR8 ;  /* 0x0000000800077e24 */ /* 0x004fd0000f8e0207 */
[----:B0-----:R-:W0:Y:S01]  /*0970*/  LDS R5, [UR4] ;  /* 0x00000004ff057984 */ /* 0x001e220008000800 */
[----:B---3--:R-:W-:-:S05]  /*0980*/  IMAD.WIDE.U32 R2, R7, 0x4, R2 ;  /* 0x0000000407027825 */ /* 0x008fca00078e0002 */
[----:B0-----:R-:W-:Y:S01]  /*0990*/  STG.E desc[UR6][R2.64], R5 ;  /* 0x0000000502007986 */ /* 0x001fe2000c101906 */
[----:B------:R-:W-:Y:S05]  /*09a0*/  EXIT ;  /* 0x000000000000794d */ /* 0x000fea0003800000 */
.L_x_55:
        /* <DEDUP_REMOVED lines=13> */
.L_x_64:


//--------------------- .nv.shared._Z14viscosity_stepPfS_iifffffi --------------------------
	.section	.nv.shared._Z14viscosity_stepPfS_iifffffi,"aw",@nobits
	.sectionflags	@""
	.align	16
	.zero		1024


//--------------------- .nv.shared.reserved.0     --------------------------
	.section	.nv.shared.reserved.0,"aw",@nobits
	.weak		__nv_reservedSMEM_offset_0_alias
	.size		__nv_reservedSMEM_offset_0_alias, 0, 64
	.other		__nv_reservedSMEM_offset_0_alias,@"STO_CUDA_RESERVED_SHARED STV_DEFAULT"
__nv_reservedSMEM_offset_0_alias:
	.zero		0
	.zero		64


//--------------------- .nv.shared._Z17update_convectivePfS_PKfS1_S1_S1_iiffffi --------------------------
	.section	.nv.shared._Z17update_convectivePfS_PKfS1_S1_S1_iiffffi,"aw",@nobits
	.sectionflags	@""
	.align	16
	.zero		1024


//--------------------- .nv.shared._Z13flux_y_kernelPKfS0_PfS1_iifi --------------------------
	.section	.nv.shared._Z13flux_y_kernelPKfS0_PfS1_iifi,"aw",@nobits
	.sectionflags	@""
	.align	16
	.zero		1024


//--------------------- .nv.shared._Z13flux_x_kernelPKfS0_PfS1_iifi --------------------------
	.section	.nv.shared._Z13flux_x_kernelPKfS0_PfS1_iifi,"aw",@nobits
	.sectionflags	@""
	.align	16
	.zero		1024


//--------------------- .nv.shared._Z19wavespeed_block_maxPKfS0_fiiffPf --------------------------
	.section	.nv.shared._Z19wavespeed_block_maxPKfS0_fiiffPf,"aw",@nobits
	.sectionflags	@""
	.align	16
	.zero		1024


//--------------------- .nv.constant0._Z14viscosity_stepPfS_iifffffi --------------------------
	.section	.nv.constant0._Z14viscosity_stepPfS_iifffffi,"a",@progbits
	.sectionflags	@""
	.align	4
.nv.constant0._Z14viscosity_stepPfS_iifffffi:
	.zero		944


//--------------------- .nv.constant0._Z17update_convectivePfS_PKfS1_S1_S1_iiffffi --------------------------
	.section	.nv.constant0._Z17update_convectivePfS_PKfS1_S1_S1_iiffffi,"a",@progbits
	.sectionflags	@""
	.align	4
.nv.constant0._Z17update_convectivePfS_PKfS1_S1_S1_iiffffi:
	.zero		972


//--------------------- .nv.constant0._Z13flux_y_kernelPKfS0_PfS1_iifi --------------------------
	.section	.nv.constant0._Z13flux_y_kernelPKfS0_PfS1_iifi,"a",@progbits
	.sectionflags	@""
	.align	4
.nv.constant0._Z13flux_y_kernelPKfS0_PfS1_iifi:
	.zero		944


//--------------------- .nv.constant0._Z13flux_x_kernelPKfS0_PfS1_iifi --------------------------
	.section	.nv.constant0._Z13flux_x_kernelPKfS0_PfS1_iifi,"a",@progbits
	.sectionflags	@""
	.align	4
.nv.constant0._Z13flux_x_kernelPKfS0_PfS1_iifi:
	.zero		944


//--------------------- .nv.constant0._Z19wavespeed_block_maxPKfS0_fiiffPf --------------------------
	.section	.nv.constant0._Z19wavespeed_block_maxPKfS0_fiiffPf,"a",@progbits
	.sectionflags	@""
	.align	4
.nv.constant0._Z19wavespeed_block_maxPKfS0_fiiffPf:
	.zero		944


//--------------------- SYMBOLS --------------------------

	.type		.nv.reservedSmem.offset0,@object
	.size		.nv.reservedSmem.offset0,0x4
	.type		.nv.reservedSmem.cap,@object
	.size		.nv.reservedSmem.cap,0x4
